//
// Generated by NVIDIA NVVM Compiler
//
// Compiler Build ID: CL-36424714
// Cuda compilation tools, release 13.0, V13.0.88
// Based on NVVM 20.0.0
//

.version 9.0
.target sm_100
.address_size 64

	// .globl	_Z12tmfgParallelP4NodeP6ParamsPiS3_

.visible .entry _Z12tmfgParallelP4NodeP6ParamsPiS3_(
	.param .u64 .ptr .align 1 _Z12tmfgParallelP4NodeP6ParamsPiS3__param_0,
	.param .u64 .ptr .align 1 _Z12tmfgParallelP4NodeP6ParamsPiS3__param_1,
	.param .u64 .ptr .align 1 _Z12tmfgParallelP4NodeP6ParamsPiS3__param_2,
	.param .u64 .ptr .align 1 _Z12tmfgParallelP4NodeP6ParamsPiS3__param_3
)
{
	.reg .pred 	%p<80>;
	.reg .b32 	%r<275>;
	.reg .b64 	%rd<116>;

	ld.param.u64 	%rd18, [_Z12tmfgParallelP4NodeP6ParamsPiS3__param_0];
	ld.param.u64 	%rd15, [_Z12tmfgParallelP4NodeP6ParamsPiS3__param_1];
	ld.param.u64 	%rd16, [_Z12tmfgParallelP4NodeP6ParamsPiS3__param_2];
	ld.param.u64 	%rd17, [_Z12tmfgParallelP4NodeP6ParamsPiS3__param_3];
	cvta.to.global.u64 	%rd1, %rd18;
	mov.u32 	%r61, %ntid.x;
	mov.u32 	%r62, %ctaid.x;
	mov.u32 	%r63, %tid.x;
	mad.lo.s32 	%r1, %r61, %r62, %r63;
	ld.global.u32 	%r64, [%rd1+4];
	bar.sync 	0;
	setp.ge.s32 	%p1, %r1, %r64;
	@%p1 bra 	$L__BB0_50;
	cvta.to.global.u64 	%rd2, %rd15;
	ld.global.u32 	%r65, [%rd1];
	mul.wide.s32 	%rd19, %r1, 2392;
	add.s64 	%rd3, %rd2, %rd19;
	mov.b32 	%r66, 0;
	st.global.u32 	[%rd3], %r66;
	mov.b32 	%r67, -1;
	st.global.u32 	[%rd3+8], %r67;
	add.s32 	%r2, %r65, -4;
	st.global.u32 	[%rd3+4], %r2;
	ld.global.u32 	%r3, [%rd1];
	shl.b32 	%r68, %r1, 2;
	mul.wide.s32 	%rd20, %r68, 4;
	add.s64 	%rd4, %rd1, %rd20;
	ld.global.u32 	%r4, [%rd4+30948];
	ld.global.u32 	%r5, [%rd4+30952];
	ld.global.u32 	%r6, [%rd4+30956];
	ld.global.u32 	%r7, [%rd4+30960];
	setp.lt.s32 	%p2, %r3, 1;
	@%p2 bra 	$L__BB0_30;
	add.s64 	%rd5, %rd3, 2052;
	and.b32  	%r8, %r3, 3;
	setp.lt.u32 	%p3, %r3, 4;
	mov.b32 	%r248, 0;
	@%p3 bra 	$L__BB0_17;
	and.b32  	%r248, %r3, 2147483644;
	mov.b32 	%r246, 0;
$L__BB0_4:
	.pragma "nounroll";
	setp.ne.s32 	%p4, %r246, %r4;
	setp.ne.s32 	%p5, %r246, %r5;
	and.pred  	%p6, %p4, %p5;
	setp.ne.s32 	%p7, %r246, %r6;
	and.pred  	%p8, %p6, %p7;
	setp.ne.s32 	%p9, %r246, %r7;
	mul.wide.u32 	%rd21, %r246, 4;
	add.s64 	%rd6, %rd5, %rd21;
	and.pred  	%p10, %p8, %p9;
	@%p10 bra 	$L__BB0_6;
	mov.b32 	%r71, -1;
	st.global.u32 	[%rd6], %r71;
	bra.uni 	$L__BB0_7;
$L__BB0_6:
	st.global.u32 	[%rd6], %r246;
$L__BB0_7:
	add.s32 	%r11, %r246, 1;
	setp.eq.s32 	%p11, %r11, %r4;
	setp.eq.s32 	%p12, %r11, %r5;
	or.pred  	%p13, %p11, %p12;
	setp.eq.s32 	%p14, %r11, %r6;
	or.pred  	%p15, %p13, %p14;
	setp.eq.s32 	%p16, %r11, %r7;
	or.pred  	%p17, %p15, %p16;
	@%p17 bra 	$L__BB0_9;
	st.global.u32 	[%rd6+4], %r11;
	bra.uni 	$L__BB0_10;
$L__BB0_9:
	mov.b32 	%r72, -1;
	st.global.u32 	[%rd6+4], %r72;
$L__BB0_10:
	add.s32 	%r12, %r246, 2;
	setp.eq.s32 	%p18, %r12, %r4;
	setp.eq.s32 	%p19, %r12, %r5;
	or.pred  	%p20, %p18, %p19;
	setp.eq.s32 	%p21, %r12, %r6;
	or.pred  	%p22, %p20, %p21;
	setp.eq.s32 	%p23, %r12, %r7;
	or.pred  	%p24, %p22, %p23;
	@%p24 bra 	$L__BB0_12;
	st.global.u32 	[%rd6+8], %r12;
	bra.uni 	$L__BB0_13;
$L__BB0_12:
	mov.b32 	%r73, -1;
	st.global.u32 	[%rd6+8], %r73;
$L__BB0_13:
	add.s32 	%r13, %r246, 3;
	setp.eq.s32 	%p25, %r13, %r4;
	setp.eq.s32 	%p26, %r13, %r5;
	or.pred  	%p27, %p25, %p26;
	setp.eq.s32 	%p28, %r13, %r6;
	or.pred  	%p29, %p27, %p28;
	setp.eq.s32 	%p30, %r13, %r7;
	or.pred  	%p31, %p29, %p30;
	@%p31 bra 	$L__BB0_15;
	st.global.u32 	[%rd6+12], %r13;
	bra.uni 	$L__BB0_16;
$L__BB0_15:
	mov.b32 	%r74, -1;
	st.global.u32 	[%rd6+12], %r74;
$L__BB0_16:
	add.s32 	%r246, %r246, 4;
	setp.ne.s32 	%p32, %r246, %r248;
	@%p32 bra 	$L__BB0_4;
$L__BB0_17:
	setp.eq.s32 	%p33, %r8, 0;
	@%p33 bra 	$L__BB0_30;
	setp.eq.s32 	%p34, %r8, 1;
	@%p34 bra 	$L__BB0_26;
	setp.eq.s32 	%p35, %r248, %r4;
	setp.eq.s32 	%p36, %r248, %r5;
	or.pred  	%p37, %p35, %p36;
	setp.eq.s32 	%p38, %r248, %r6;
	or.pred  	%p39, %p37, %p38;
	setp.eq.s32 	%p40, %r248, %r7;
	or.pred  	%p41, %p39, %p40;
	mul.wide.u32 	%rd22, %r248, 4;
	add.s64 	%rd7, %rd5, %rd22;
	@%p41 bra 	$L__BB0_21;
	st.global.u32 	[%rd7], %r248;
	bra.uni 	$L__BB0_22;
$L__BB0_21:
	mov.b32 	%r76, -1;
	st.global.u32 	[%rd7], %r76;
$L__BB0_22:
	add.s32 	%r16, %r248, 1;
	setp.eq.s32 	%p42, %r16, %r4;
	setp.eq.s32 	%p43, %r16, %r5;
	or.pred  	%p44, %p42, %p43;
	setp.eq.s32 	%p45, %r16, %r6;
	or.pred  	%p46, %p44, %p45;
	setp.eq.s32 	%p47, %r16, %r7;
	or.pred  	%p48, %p46, %p47;
	@%p48 bra 	$L__BB0_24;
	st.global.u32 	[%rd7+4], %r16;
	bra.uni 	$L__BB0_25;
$L__BB0_24:
	mov.b32 	%r78, -1;
	st.global.u32 	[%rd7+4], %r78;
$L__BB0_25:
	add.s32 	%r248, %r248, 2;
$L__BB0_26:
	and.b32  	%r79, %r3, 1;
	setp.eq.b32 	%p49, %r79, 1;
	not.pred 	%p50, %p49;
	@%p50 bra 	$L__BB0_30;
	setp.eq.s32 	%p51, %r248, %r4;
	setp.eq.s32 	%p52, %r248, %r5;
	or.pred  	%p53, %p51, %p52;
	setp.eq.s32 	%p54, %r248, %r6;
	or.pred  	%p55, %p53, %p54;
	setp.eq.s32 	%p56, %r248, %r7;
	or.pred  	%p57, %p55, %p56;
	@%p57 bra 	$L__BB0_29;
	mul.wide.u32 	%rd23, %r248, 4;
	add.s64 	%rd24, %rd5, %rd23;
	st.global.u32 	[%rd24], %r248;
	bra.uni 	$L__BB0_30;
$L__BB0_29:
	mul.wide.u32 	%rd25, %r248, 4;
	add.s64 	%rd26, %rd5, %rd25;
	mov.b32 	%r80, -1;
	st.global.u32 	[%rd26], %r80;
$L__BB0_30:
	ld.global.u32 	%r81, [%rd1];
	ld.global.u32 	%r82, [%rd4+30948];
	ld.global.u32 	%r83, [%rd4+30952];
	ld.global.u32 	%r84, [%rd4+30956];
	ld.global.u32 	%r85, [%rd4+30960];
	add.s64 	%rd8, %rd3, 12;
	st.global.u32 	[%rd3+12], %r82;
	st.global.u32 	[%rd3+16], %r83;
	mov.b32 	%r86, 1;
	st.global.u32 	[%rd3], %r86;
	st.global.u32 	[%rd3+20], %r84;
	mul.lo.s32 	%r87, %r82, %r81;
	add.s32 	%r88, %r87, %r83;
	mul.wide.s32 	%rd27, %r88, 4;
	add.s64 	%rd28, %rd1, %rd27;
	ld.global.u32 	%r89, [%rd28+8];
	add.s32 	%r90, %r84, %r87;
	mul.wide.s32 	%rd29, %r90, 4;
	add.s64 	%rd30, %rd1, %rd29;
	ld.global.u32 	%r91, [%rd30+8];
	mul.lo.s32 	%r92, %r83, %r81;
	add.s32 	%r93, %r92, %r84;
	mul.wide.s32 	%rd31, %r93, 4;
	add.s64 	%rd32, %rd1, %rd31;
	ld.global.u32 	%r94, [%rd32+8];
	st.global.u32 	[%rd3+24], %r82;
	st.global.u32 	[%rd3+28], %r83;
	st.global.u32 	[%rd3+32], %r85;
	st.global.u32 	[%rd3+36], %r82;
	st.global.u32 	[%rd3+40], %r84;
	st.global.u32 	[%rd3+44], %r85;
	st.global.u32 	[%rd3+48], %r83;
	st.global.u32 	[%rd3+52], %r84;
	mov.b32 	%r95, 4;
	st.global.u32 	[%rd3], %r95;
	st.global.u32 	[%rd3+56], %r85;
	add.s32 	%r96, %r85, %r87;
	mul.wide.s32 	%rd33, %r96, 4;
	add.s64 	%rd34, %rd1, %rd33;
	ld.global.u32 	%r97, [%rd34+8];
	add.s32 	%r98, %r85, %r92;
	mul.wide.s32 	%rd35, %r98, 4;
	add.s64 	%rd36, %rd1, %rd35;
	ld.global.u32 	%r99, [%rd36+8];
	mad.lo.s32 	%r100, %r84, %r81, %r85;
	mul.wide.s32 	%rd37, %r100, 4;
	add.s64 	%rd38, %rd1, %rd37;
	ld.global.u32 	%r101, [%rd38+8];
	add.s32 	%r102, %r91, %r89;
	add.s32 	%r103, %r102, %r94;
	add.s32 	%r104, %r103, %r97;
	add.s32 	%r105, %r104, %r99;
	add.s32 	%r106, %r105, %r101;
	st.global.u32 	[%rd3+8], %r106;
	setp.eq.s32 	%p58, %r2, 0;
	@%p58 bra 	$L__BB0_47;
	add.s64 	%rd9, %rd3, 2052;
	add.s64 	%rd40, %rd19, %rd2;
	add.s64 	%rd10, %rd40, 28;
$L__BB0_32:
	ld.global.u32 	%r19, [%rd1];
	setp.lt.s32 	%p59, %r19, 1;
	mov.b32 	%r273, -1;
	mov.b64 	%rd115, -3;
	@%p59 bra 	$L__BB0_46;
	mov.b32 	%r273, -1;
	mov.b32 	%r249, 0;
	mov.u32 	%r272, %r273;
	mov.u32 	%r271, %r273;
$L__BB0_34:
	mul.wide.u32 	%rd42, %r249, 4;
	add.s64 	%rd43, %rd9, %rd42;
	ld.global.u32 	%r110, [%rd43];
	setp.eq.s32 	%p60, %r110, -1;
	@%p60 bra 	$L__BB0_44;
	ld.global.u32 	%r24, [%rd3];
	setp.lt.s32 	%p61, %r24, 1;
	@%p61 bra 	$L__BB0_44;
	and.b32  	%r25, %r24, 3;
	setp.lt.u32 	%p62, %r24, 4;
	mov.b32 	%r267, 0;
	@%p62 bra 	$L__BB0_39;
	and.b32  	%r267, %r24, 2147483644;
	mov.b32 	%r253, 0;
	mov.u64 	%rd114, %rd10;
$L__BB0_38:
	.pragma "nounroll";
	ld.global.u32 	%r114, [%rd114+-16];
	ld.global.u32 	%r115, [%rd114+-12];
	ld.global.u32 	%r116, [%rd114+-8];
	mad.lo.s32 	%r117, %r114, %r19, %r249;
	mul.wide.s32 	%rd44, %r117, 4;
	add.s64 	%rd45, %rd1, %rd44;
	ld.global.u32 	%r118, [%rd45+8];
	mad.lo.s32 	%r119, %r115, %r19, %r249;
	mul.wide.s32 	%rd46, %r119, 4;
	add.s64 	%rd47, %rd1, %rd46;
	ld.global.u32 	%r120, [%rd47+8];
	add.s32 	%r121, %r120, %r118;
	mad.lo.s32 	%r122, %r116, %r19, %r249;
	mul.wide.s32 	%rd48, %r122, 4;
	add.s64 	%rd49, %rd1, %rd48;
	ld.global.u32 	%r123, [%rd49+8];
	add.s32 	%r124, %r121, %r123;
	setp.gt.s32 	%p63, %r124, %r272;
	selp.b32 	%r125, %r253, %r271, %p63;
	max.s32 	%r126, %r124, %r272;
	ld.global.u32 	%r127, [%rd114+-4];
	ld.global.u32 	%r128, [%rd114];
	ld.global.u32 	%r129, [%rd114+4];
	mad.lo.s32 	%r130, %r127, %r19, %r249;
	mul.wide.s32 	%rd50, %r130, 4;
	add.s64 	%rd51, %rd1, %rd50;
	ld.global.u32 	%r131, [%rd51+8];
	mad.lo.s32 	%r132, %r128, %r19, %r249;
	mul.wide.s32 	%rd52, %r132, 4;
	add.s64 	%rd53, %rd1, %rd52;
	ld.global.u32 	%r133, [%rd53+8];
	add.s32 	%r134, %r133, %r131;
	mad.lo.s32 	%r135, %r129, %r19, %r249;
	mul.wide.s32 	%rd54, %r135, 4;
	add.s64 	%rd55, %rd1, %rd54;
	ld.global.u32 	%r136, [%rd55+8];
	add.s32 	%r137, %r134, %r136;
	setp.gt.s32 	%p64, %r137, %r126;
	add.s32 	%r138, %r253, 1;
	selp.b32 	%r139, %r138, %r125, %p64;
	max.s32 	%r140, %r137, %r126;
	or.pred  	%p65, %p63, %p64;
	ld.global.u32 	%r141, [%rd114+8];
	ld.global.u32 	%r142, [%rd114+12];
	ld.global.u32 	%r143, [%rd114+16];
	mad.lo.s32 	%r144, %r141, %r19, %r249;
	mul.wide.s32 	%rd56, %r144, 4;
	add.s64 	%rd57, %rd1, %rd56;
	ld.global.u32 	%r145, [%rd57+8];
	mad.lo.s32 	%r146, %r142, %r19, %r249;
	mul.wide.s32 	%rd58, %r146, 4;
	add.s64 	%rd59, %rd1, %rd58;
	ld.global.u32 	%r147, [%rd59+8];
	add.s32 	%r148, %r147, %r145;
	mad.lo.s32 	%r149, %r143, %r19, %r249;
	mul.wide.s32 	%rd60, %r149, 4;
	add.s64 	%rd61, %rd1, %rd60;
	ld.global.u32 	%r150, [%rd61+8];
	add.s32 	%r151, %r148, %r150;
	setp.gt.s32 	%p67, %r151, %r140;
	add.s32 	%r152, %r253, 2;
	selp.b32 	%r153, %r152, %r139, %p67;
	max.s32 	%r154, %r151, %r140;
	ld.global.u32 	%r155, [%rd114+20];
	ld.global.u32 	%r156, [%rd114+24];
	ld.global.u32 	%r157, [%rd114+28];
	mad.lo.s32 	%r158, %r155, %r19, %r249;
	mul.wide.s32 	%rd62, %r158, 4;
	add.s64 	%rd63, %rd1, %rd62;
	ld.global.u32 	%r159, [%rd63+8];
	mad.lo.s32 	%r160, %r156, %r19, %r249;
	mul.wide.s32 	%rd64, %r160, 4;
	add.s64 	%rd65, %rd1, %rd64;
	ld.global.u32 	%r161, [%rd65+8];
	add.s32 	%r162, %r161, %r159;
	mad.lo.s32 	%r163, %r157, %r19, %r249;
	mul.wide.s32 	%rd66, %r163, 4;
	add.s64 	%rd67, %rd1, %rd66;
	ld.global.u32 	%r164, [%rd67+8];
	add.s32 	%r165, %r162, %r164;
	setp.gt.s32 	%p68, %r165, %r154;
	add.s32 	%r166, %r253, 3;
	selp.b32 	%r271, %r166, %r153, %p68;
	max.s32 	%r272, %r165, %r154;
	selp.b32 	%r167, %r249, %r273, %p65;
	selp.b32 	%r168, %r249, %r167, %p68;
	selp.b32 	%r273, %r249, %r168, %p67;
	add.s64 	%rd114, %rd114, 48;
	add.s32 	%r253, %r253, 4;
	setp.ne.s32 	%p69, %r253, %r267;
	@%p69 bra 	$L__BB0_38;
$L__BB0_39:
	setp.eq.s32 	%p70, %r25, 0;
	@%p70 bra 	$L__BB0_44;
	setp.eq.s32 	%p71, %r25, 1;
	@%p71 bra 	$L__BB0_42;
	mul.lo.s32 	%r170, %r267, 3;
	mul.wide.u32 	%rd68, %r170, 4;
	add.s64 	%rd69, %rd8, %rd68;
	ld.global.u32 	%r171, [%rd69];
	ld.global.u32 	%r172, [%rd69+4];
	ld.global.u32 	%r173, [%rd69+8];
	mad.lo.s32 	%r174, %r171, %r19, %r249;
	mul.wide.s32 	%rd70, %r174, 4;
	add.s64 	%rd71, %rd1, %rd70;
	ld.global.u32 	%r175, [%rd71+8];
	mad.lo.s32 	%r176, %r172, %r19, %r249;
	mul.wide.s32 	%rd72, %r176, 4;
	add.s64 	%rd73, %rd1, %rd72;
	ld.global.u32 	%r177, [%rd73+8];
	add.s32 	%r178, %r177, %r175;
	mad.lo.s32 	%r179, %r173, %r19, %r249;
	mul.wide.s32 	%rd74, %r179, 4;
	add.s64 	%rd75, %rd1, %rd74;
	ld.global.u32 	%r180, [%rd75+8];
	add.s32 	%r181, %r178, %r180;
	setp.gt.s32 	%p72, %r181, %r272;
	selp.b32 	%r182, %r267, %r271, %p72;
	max.s32 	%r183, %r181, %r272;
	add.s32 	%r184, %r267, 1;
	ld.global.u32 	%r185, [%rd69+12];
	ld.global.u32 	%r186, [%rd69+16];
	ld.global.u32 	%r187, [%rd69+20];
	mad.lo.s32 	%r188, %r185, %r19, %r249;
	mul.wide.s32 	%rd76, %r188, 4;
	add.s64 	%rd77, %rd1, %rd76;
	ld.global.u32 	%r189, [%rd77+8];
	mad.lo.s32 	%r190, %r186, %r19, %r249;
	mul.wide.s32 	%rd78, %r190, 4;
	add.s64 	%rd79, %rd1, %rd78;
	ld.global.u32 	%r191, [%rd79+8];
	add.s32 	%r192, %r191, %r189;
	mad.lo.s32 	%r193, %r187, %r19, %r249;
	mul.wide.s32 	%rd80, %r193, 4;
	add.s64 	%rd81, %rd1, %rd80;
	ld.global.u32 	%r194, [%rd81+8];
	add.s32 	%r195, %r192, %r194;
	setp.gt.s32 	%p73, %r195, %r183;
	selp.b32 	%r271, %r184, %r182, %p73;
	max.s32 	%r272, %r195, %r183;
	selp.b32 	%r196, %r249, %r273, %p73;
	selp.b32 	%r273, %r249, %r196, %p72;
	add.s32 	%r267, %r267, 2;
$L__BB0_42:
	and.b32  	%r197, %r24, 1;
	setp.eq.b32 	%p74, %r197, 1;
	not.pred 	%p75, %p74;
	@%p75 bra 	$L__BB0_44;
	mul.lo.s32 	%r198, %r267, 3;
	mul.wide.u32 	%rd82, %r198, 4;
	add.s64 	%rd83, %rd8, %rd82;
	ld.global.u32 	%r199, [%rd83];
	ld.global.u32 	%r200, [%rd83+4];
	ld.global.u32 	%r201, [%rd83+8];
	mad.lo.s32 	%r202, %r199, %r19, %r249;
	mul.wide.s32 	%rd84, %r202, 4;
	add.s64 	%rd85, %rd1, %rd84;
	ld.global.u32 	%r203, [%rd85+8];
	mad.lo.s32 	%r204, %r200, %r19, %r249;
	mul.wide.s32 	%rd86, %r204, 4;
	add.s64 	%rd87, %rd1, %rd86;
	ld.global.u32 	%r205, [%rd87+8];
	add.s32 	%r206, %r205, %r203;
	mad.lo.s32 	%r207, %r201, %r19, %r249;
	mul.wide.s32 	%rd88, %r207, 4;
	add.s64 	%rd89, %rd1, %rd88;
	ld.global.u32 	%r208, [%rd89+8];
	add.s32 	%r209, %r206, %r208;
	setp.gt.s32 	%p76, %r209, %r272;
	selp.b32 	%r271, %r267, %r271, %p76;
	max.s32 	%r272, %r209, %r272;
	selp.b32 	%r273, %r249, %r273, %p76;
$L__BB0_44:
	add.s32 	%r249, %r249, 1;
	setp.ne.s32 	%p77, %r249, %r19;
	@%p77 bra 	$L__BB0_34;
	mul.lo.s32 	%r210, %r271, 3;
	cvt.s64.s32 	%rd115, %r210;
$L__BB0_46:
	mul.wide.s32 	%rd90, %r273, 4;
	add.s64 	%rd91, %rd9, %rd90;
	mov.b32 	%r211, -1;
	st.global.u32 	[%rd91], %r211;
	shl.b64 	%rd92, %rd115, 2;
	add.s64 	%rd93, %rd8, %rd92;
	ld.global.u32 	%r212, [%rd93];
	ld.global.u32 	%r213, [%rd93+4];
	ld.global.u32 	%r214, [%rd93+8];
	st.global.u32 	[%rd93], %r273;
	st.global.u32 	[%rd93+4], %r212;
	st.global.u32 	[%rd93+8], %r213;
	ld.global.u32 	%r215, [%rd3];
	mul.lo.s32 	%r216, %r215, 3;
	mul.wide.s32 	%rd94, %r216, 4;
	add.s64 	%rd95, %rd8, %rd94;
	st.global.u32 	[%rd95], %r273;
	ld.global.u32 	%r217, [%rd3];
	mul.lo.s32 	%r218, %r217, 3;
	mul.wide.s32 	%rd96, %r218, 4;
	add.s64 	%rd97, %rd8, %rd96;
	st.global.u32 	[%rd97+4], %r212;
	ld.global.u32 	%r219, [%rd3];
	add.s32 	%r220, %r219, 1;
	st.global.u32 	[%rd3], %r220;
	mul.lo.s32 	%r221, %r219, 3;
	mul.wide.s32 	%rd98, %r221, 4;
	add.s64 	%rd99, %rd8, %rd98;
	st.global.u32 	[%rd99+8], %r214;
	ld.global.u32 	%r222, [%rd3];
	mul.lo.s32 	%r223, %r222, 3;
	mul.wide.s32 	%rd100, %r223, 4;
	add.s64 	%rd101, %rd8, %rd100;
	st.global.u32 	[%rd101], %r273;
	ld.global.u32 	%r224, [%rd3];
	mul.lo.s32 	%r225, %r224, 3;
	mul.wide.s32 	%rd102, %r225, 4;
	add.s64 	%rd103, %rd8, %rd102;
	st.global.u32 	[%rd103+4], %r213;
	ld.global.u32 	%r226, [%rd3];
	add.s32 	%r227, %r226, 1;
	st.global.u32 	[%rd3], %r227;
	mul.lo.s32 	%r228, %r226, 3;
	mul.wide.s32 	%rd104, %r228, 4;
	add.s64 	%rd105, %rd8, %rd104;
	st.global.u32 	[%rd105+8], %r214;
	ld.global.u32 	%r229, [%rd1];
	mad.lo.s32 	%r230, %r229, %r212, %r273;
	mul.wide.s32 	%rd106, %r230, 4;
	add.s64 	%rd107, %rd1, %rd106;
	ld.global.u32 	%r231, [%rd107+8];
	mad.lo.s32 	%r232, %r229, %r213, %r273;
	mul.wide.s32 	%rd108, %r232, 4;
	add.s64 	%rd109, %rd1, %rd108;
	ld.global.u32 	%r233, [%rd109+8];
	add.s32 	%r234, %r233, %r231;
	mad.lo.s32 	%r235, %r229, %r214, %r273;
	mul.wide.s32 	%rd110, %r235, 4;
	add.s64 	%rd111, %rd1, %rd110;
	ld.global.u32 	%r236, [%rd111+8];
	add.s32 	%r237, %r234, %r236;
	ld.global.u32 	%r238, [%rd3+8];
	add.s32 	%r239, %r237, %r238;
	st.global.u32 	[%rd3+8], %r239;
	ld.global.u32 	%r240, [%rd3+4];
	add.s32 	%r241, %r240, -1;
	st.global.u32 	[%rd3+4], %r241;
	setp.ne.s32 	%p78, %r241, 0;
	@%p78 bra 	$L__BB0_32;
$L__BB0_47:
	cvta.to.global.u64 	%rd112, %rd16;
	bar.sync 	0;
	ld.global.u32 	%r242, [%rd3+8];
	atom.global.max.s32 	%r243, [%rd112], %r242;
	ld.global.u32 	%r244, [%rd3+8];
	ld.global.u32 	%r245, [%rd112];
	setp.ne.s32 	%p79, %r244, %r245;
	@%p79 bra 	$L__BB0_49;
	cvta.to.global.u64 	%rd113, %rd17;
	st.global.u32 	[%rd113], %r1;
$L__BB0_49:
	bar.sync 	0;
$L__BB0_50:
	ret;

}


// ===== COMPILED SASS (sm_100) =====

	.target	sm_100

	.elftype	@"ET_EXEC"


//--------------------- .note.nv.tkinfo           --------------------------
	.section	.note.nv.tkinfo,"",@"SHT_NOTE"
	.sectionflags	@"SHF_NOTE_NV_TKINFO"
	.tkinfo
        /*0018*/ 	.word	0x00000002
        /*0030*/ 	.string	""
        /*0030*/ 	.string	"ptxas"
        /*0030*/ 	.string	"Cuda compilation tools, release 13.0, V13.0.88"
        /*0030*/ 	.string	"Build cuda_13.0.r13.0/compiler.36424714_0"
        /*0030*/ 	.string	"-arch sm_100 -m 64 "



//--------------------- .note.nv.cuinfo           --------------------------
	.section	.note.nv.cuinfo,"",@"SHT_NOTE"
	.sectionflags	@"SHF_NOTE_NV_CUINFO"
        /*0018*/ 	.short	0x0002
        /*001a*/ 	.short	0x0064
        /*001c*/ 	.short	0x0082
	.zero		2


//--------------------- .nv.info                  --------------------------
	.section	.nv.info,"",@"SHT_CUDA_INFO"
	.align	4


	//----- nvinfo : EIATTR_REGCOUNT
	.align		4
        /*0000*/ 	.byte	0x04, 0x2f
        /*0002*/ 	.short	(.L_1 - .L_0)
	.align		4
.L_0:
        /*0004*/ 	.word	index@(_Z12tmfgParallelP4NodeP6ParamsPiS3_)
        /*0008*/ 	.word	0x00000020


	//----- nvinfo : EIATTR_FRAME_SIZE
	.align		4
.L_1:
        /*000c*/ 	.byte	0x04, 0x11
        /*000e*/ 	.short	(.L_3 - .L_2)
	.align		4
.L_2:
        /*0010*/ 	.word	index@(_Z12tmfgParallelP4NodeP6ParamsPiS3_)
        /*0014*/ 	.word	0x00000000


	//----- nvinfo : EIATTR_MIN_STACK_SIZE
	.align		4
.L_3:
        /*0018*/ 	.byte	0x04, 0x12
        /*001a*/ 	.short	(.L_5 - .L_4)
	.align		4
.L_4:
        /*001c*/ 	.word	index@(_Z12tmfgParallelP4NodeP6ParamsPiS3_)
        /*0020*/ 	.word	0x00000000
.L_5:


//--------------------- .nv.compat                --------------------------
	.section	.nv.compat,"",@"SHT_CUDA_COMPAT_INFO"
	.align	4
        /*0000*/ 	.byte	0x02, 0x09, 0x00, 0x00, 0x02, 0x02, 0x01, 0x00, 0x02, 0x05, 0x05, 0x00, 0x03, 0x07, 0x01, 0x01
        /*0010*/ 	.byte	0x02, 0x03, 0x00, 0x00, 0x02, 0x06, 0x01, 0x00, 0x04, 0x0b, 0x08, 0x00, 0x09, 0x00, 0x00, 0x00
        /*0020*/ 	.byte	0x00, 0x00, 0x00, 0x00


//--------------------- .nv.info._Z12tmfgParallelP4NodeP6ParamsPiS3_ --------------------------
	.section	.nv.info._Z12tmfgParallelP4NodeP6ParamsPiS3_,"",@"SHT_CUDA_INFO"
	.sectionflags	@""
	.align	4


	//----- nvinfo : EIATTR_CUDA_API_VERSION
	.align		4
        /*0000*/ 	.byte	0x04, 0x37
        /*0002*/ 	.short	(.L_7 - .L_6)
.L_6:
        /*0004*/ 	.word	0x00000082


	//----- nvinfo : EIATTR_KPARAM_INFO
	.align		4
.L_7:
        /*0008*/ 	.byte	0x04, 0x17
        /*000a*/ 	.short	(.L_9 - .L_8)
.L_8:
        /*000c*/ 	.word	0x00000000
        /*0010*/ 	.short	0x0003
        /*0012*/ 	.short	0x0018
        /*0014*/ 	.byte	0x00, 0xf5, 0x21, 0x00


	//----- nvinfo : EIATTR_KPARAM_INFO
	.align		4
.L_9:
        /*0018*/ 	.byte	0x04, 0x17
        /*001a*/ 	.short	(.L_11 - .L_10)
.L_10:
        /*001c*/ 	.word	0x00000000
        /*0020*/ 	.short	0x0002
        /*0022*/ 	.short	0x0010
        /*0024*/ 	.byte	0x00, 0xf5, 0x21, 0x00


	//----- nvinfo : EIATTR_KPARAM_INFO
	.align		4
.L_11:
        /*0028*/ 	.byte	0x04, 0x17
        /*002a*/ 	.short	(.L_13 - .L_12)
.L_12:
        /*002c*/ 	.word	0x00000000
        /*0030*/ 	.short	0x0001
        /*0032*/ 	.short	0x0008
        /*0034*/ 	.byte	0x00, 0xf5, 0x21, 0x00


	//----- nvinfo : EIATTR_KPARAM_INFO
	.align		4
.L_13:
        /*0038*/ 	.byte	0x04, 0x17
        /*003a*/ 	.short	(.L_15 - .L_14)
.L_14:
        /*003c*/ 	.word	0x00000000
        /*0040*/ 	.short	0x0000
        /*0042*/ 	.short	0x0000
        /*0044*/ 	.byte	0x00, 0xf5, 0x21, 0x00


	//----- nvinfo : EIATTR_SPARSE_MMA_MASK
	.align		4
.L_15:
        /*0048*/ 	.byte	0x03, 0x50
        /*004a*/ 	.short	0x0000


	//----- nvinfo : EIATTR_MAXREG_COUNT
	.align		4
        /*004c*/ 	.byte	0x03, 0x1b
        /*004e*/ 	.short	0x00ff


	//----- nvinfo : EIATTR_NUM_BARRIERS
	.align		4
        /*0050*/ 	.byte	0x02, 0x4c
        /*0052*/ 	.byte	0x01
	.zero		1


	//----- nvinfo : EIATTR_MERCURY_ISA_VERSION
	.align		4
        /*0054*/ 	.byte	0x03, 0x5f
        /*0056*/ 	.short	0x0101


	//----- nvinfo : EIATTR_INT_WARP_WIDE_INSTR_OFFSETS
	.align		4
        /*0058*/ 	.byte	0x04, 0x31
        /*005a*/ 	.short	(.L_17 - .L_16)


	//   ....[0]....
.L_16:
        /*005c*/ 	.word	0x000018e0


	//   ....[1]....
        /*0060*/ 	.word	0x00001920


	//----- nvinfo : EIATTR_VRC_CTA_INIT_COUNT
	.align		4
.L_17:
        /*0064*/ 	.byte	0x02, 0x4a
	.zero		1
	.zero		1


	//----- nvinfo : EIATTR_EXIT_INSTR_OFFSETS
	.align		4
        /*0068*/ 	.byte	0x04, 0x1c
        /*006a*/ 	.short	(.L_19 - .L_18)


	//   ....[0]....
.L_18:
        /*006c*/ 	.word	0x000000a0


	//   ....[1]....
        /*0070*/ 	.word	0x000019b0


	//----- nvinfo : EIATTR_CRS_STACK_SIZE
	.align		4
.L_19:
        /*0074*/ 	.byte	0x04, 0x1e
        /*0076*/ 	.short	(.L_21 - .L_20)
.L_20:
        /*0078*/ 	.word	0x00000000


	//----- nvinfo : EIATTR_CBANK_PARAM_SIZE
	.align		4
.L_21:
        /*007c*/ 	.byte	0x03, 0x19
        /*007e*/ 	.short	0x0020


	//----- nvinfo : EIATTR_PARAM_CBANK
	.align		4
        /*0080*/ 	.byte	0x04, 0x0a
        /*0082*/ 	.short	(.L_23 - .L_22)
	.align		4
.L_22:
        /*0084*/ 	.word	index@(.nv.constant0._Z12tmfgParallelP4NodeP6ParamsPiS3_)
        /*0088*/ 	.short	0x0380
        /*008a*/ 	.short	0x0020


	//----- nvinfo : EIATTR_SW_WAR
	.align		4
.L_23:
        /*008c*/ 	.byte	0x04, 0x36
        /*008e*/ 	.short	(.L_25 - .L_24)
.L_24:
        /*0090*/ 	.word	0x00000008
.L_25:


//--------------------- .nv.callgraph             --------------------------
	.section	.nv.callgraph,"",@"SHT_CUDA_CALLGRAPH"
	.align	4
	.sectionentsize	8
	.align		4
        /*0000*/ 	.word	0x00000000
	.align		4
        /*0004*/ 	.word	0xffffffff
	.align		4
        /*0008*/ 	.word	0x00000000
	.align		4
        /*000c*/ 	.word	0xfffffffe
	.align		4
        /*0010*/ 	.word	0x00000000
	.align		4
        /*0014*/ 	.word	0xfffffffd
	.align		4
        /*0018*/ 	.word	0x00000000
	.align		4
        /*001c*/ 	.word	0xfffffffc


//--------------------- .text._Z12tmfgParallelP4NodeP6ParamsPiS3_ --------------------------
	.section	.text._Z12tmfgParallelP4NodeP6ParamsPiS3_,"ax",@progbits
	.align	128
        .global         _Z12tmfgParallelP4NodeP6ParamsPiS3_
        .type           _Z12tmfgParallelP4NodeP6ParamsPiS3_,@function
        .size           _Z12tmfgParallelP4NodeP6ParamsPiS3_,(.L_x_16 - _Z12tmfgParallelP4NodeP6ParamsPiS3_)
        .other          _Z12tmfgParallelP4NodeP6ParamsPiS3_,@"STO_CUDA_ENTRY STV_DEFAULT"
_Z12tmfgParallelP4NodeP6ParamsPiS3_:
.text._Z12tmfgParallelP4NodeP6ParamsPiS3_:
[----:B------:R-:W-:Y:S08]  /*0000*/  LDC R1, c[0x0][0x37c] ;  /* 0x0000df00ff017b82 */ /* 0x000ff00000000800 */
[----:B------:R-:W0:Y:S01]  /*0010*/  LDC.64 R6, c[0x0][0x380] ;  /* 0x0000e000ff067b82 */ /* 0x000e220000000a00 */
[----:B------:R-:W0:Y:S02]  /*0020*/  LDCU.64 UR6, c[0x0][0x358] ;  /* 0x00006b00ff0677ac */ /* 0x000e240008000a00 */
[----:B0-----:R-:W2:Y:S01]  /*0030*/  LDG.E R3, desc[UR6][R6.64+0x4] ;  /* 0x0000040606037981 */ /* 0x001ea2000c1e1900 */
[----:B------:R-:W0:Y:S01]  /*0040*/  LDCU UR4, c[0x0][0x360] ;  /* 0x00006c00ff0477ac */ /* 0x000e220008000800 */
[----:B------:R-:W0:Y:S01]  /*0050*/  S2R R0, SR_CTAID.X ;  /* 0x0000000000007919 */ /* 0x000e220000002500 */
[----:B------:R-:W0:Y:S02]  /*0060*/  S2R R5, SR_TID.X ;  /* 0x0000000000057919 */ /* 0x000e240000002100 */
[----:B0-----:R-:W-:Y:S01]  /*0070*/  IMAD R0, R0, UR4, R5 ;  /* 0x0000000400007c24 */ /* 0x001fe2000f8e0205 */
[----:B------:R-:W-:Y:S04]  /*0080*/  BAR.SYNC.DEFER_BLOCKING 0x0 ;  /* 0x0000000000007b1d */ /* 0x000fe80000010000 */
[----:B--2---:R-:W-:-:S13]  /*0090*/  ISETP.GE.AND P0, PT, R0, R3, PT ;  /* 0x000000030000720c */ /* 0x004fda0003f06270 */
[----:B------:R-:W-:Y:S05]  /*00a0*/  @P0 EXIT ;  /* 0x000000000000094d */ /* 0x000fea0003800000 */
[----:B------:R-:W2:Y:S01]  /*00b0*/  LDG.E R3, desc[UR6][R6.64] ;  /* 0x0000000606037981 */ /* 0x000ea2000c1e1900 */
[----:B------:R-:W0:Y:S01]  /*00c0*/  LDC.64 R14, c[0x0][0x388] ;  /* 0x0000e200ff0e7b82 */ /* 0x000e220000000a00 */
[----:B------:R-:W-:-:S07]  /*00d0*/  IMAD.MOV.U32 R11, RZ, RZ, -0x1 ;  /* 0xffffffffff0b7424 */ /* 0x000fce00078e00ff */
[----:B------:R-:W1:Y:S01]  /*00e0*/  LDC.64 R4, c[0x0][0x380] ;  /* 0x0000e000ff047b82 */ /* 0x000e620000000a00 */
[----:B0-----:R-:W-:-:S05]  /*00f0*/  IMAD.WIDE R14, R0, 0x958, R14 ;  /* 0x00000958000e7825 */ /* 0x001fca00078e020e */
[----:B------:R0:W-:Y:S04]  /*0100*/  STG.E desc[UR6][R14.64+0x8], R11 ;  /* 0x0000080b0e007986 */ /* 0x0001e8000c101906 */
[----:B------:R0:W-:Y:S01]  /*0110*/  STG.E desc[UR6][R14.64], RZ ;  /* 0x000000ff0e007986 */ /* 0x0001e2000c101906 */
[----:B--2---:R-:W-:-:S05]  /*0120*/  VIADD R3, R3, 0xfffffffc ;  /* 0xfffffffc03037836 */ /* 0x004fca0000000000 */
[----:B------:R0:W-:Y:S04]  /*0130*/  STG.E desc[UR6][R14.64+0x4], R3 ;  /* 0x000004030e007986 */ /* 0x0001e8000c101906 */
[----:B------:R-:W2:Y:S01]  /*0140*/  LDG.E R13, desc[UR6][R6.64] ;  /* 0x00000006060d7981 */ /* 0x000ea2000c1e1900 */
[----:B------:R-:W-:-:S05]  /*0150*/  SHF.L.U32 R9, R0, 0x2, RZ ;  /* 0x0000000200097819 */ /* 0x000fca00000006ff */
[----:B-1----:R-:W-:Y:S01]  /*0160*/  IMAD.WIDE R4, R9, 0x4, R4 ;  /* 0x0000000409047825 */ /* 0x002fe200078e0204 */
[----:B--2---:R-:W-:-:S13]  /*0170*/  ISETP.GE.AND P0, PT, R13, 0x1, PT ;  /* 0x000000010d00780c */ /* 0x004fda0003f06270 */
[----:B0-----:R-:W-:Y:S05]  /*0180*/  @!P0 BRA `(.L_x_0) ;  /* 0x00000004003c8947 */ /* 0x001fea0003800000 */
[----:B------:R0:W5:Y:S04]  /*0190*/  LDG.E R2, desc[UR6][R4.64+0x78e4] ;  /* 0x0078e40604027981 */ /* 0x000168000c1e1900 */
[----:B------:R0:W5:Y:S04]  /*01a0*/  LDG.E R10, desc[UR6][R4.64+0x78e8] ;  /* 0x0078e806040a7981 */ /* 0x000168000c1e1900 */
[----:B------:R0:W5:Y:S04]  /*01b0*/  LDG.E R12, desc[UR6][R4.64+0x78ec] ;  /* 0x0078ec06040c7981 */ /* 0x000168000c1e1900 */
[----:B------:R0:W5:Y:S01]  /*01c0*/  LDG.E R16, desc[UR6][R4.64+0x78f0] ;  /* 0x0078f00604107981 */ /* 0x000162000c1e1900 */
[----:B------:R-:W-:Y:S01]  /*01d0*/  ISETP.GE.U32.AND P0, PT, R13, 0x4, PT ;  /* 0x000000040d00780c */ /* 0x000fe20003f06070 */
[----:B------:R-:W-:Y:S01]  /*01e0*/  IMAD.MOV.U32 R11, RZ, RZ, RZ ;  /* 0x000000ffff0b7224 */ /* 0x000fe200078e00ff */
[----:B------:R-:W-:-:S02]  /*01f0*/  IADD3 R6, P1, PT, R14, 0x804, RZ ;  /* 0x000008040e067810 */ /* 0x000fc40007f3e0ff */
[----:B------:R-:W-:-:S03]  /*0200*/  LOP3.LUT R17, R13, 0x3, RZ, 0xc0, !PT ;  /* 0x000000030d117812 */ /* 0x000fc600078ec0ff */
[----:B------:R-:W-:Y:S01]  /*0210*/  IMAD.X R7, RZ, RZ, R15, P1 ;  /* 0x000000ffff077224 */ /* 0x000fe200008e060f */
[----:B------:R-:W-:-:S05]  /*0220*/  ISETP.NE.AND P4, PT, R17, RZ, PT ;  /* 0x000000ff1100720c */ /* 0x000fca0003f85270 */
[----:B0-----:R-:W-:Y:S08]  /*0230*/  @!P0 BRA `(.L_x_1) ;  /* 0x0000000000948947 */ /* 0x001ff00003800000 */
[----:B------:R-:W-:Y:S01]  /*0240*/  HFMA2 R19, -RZ, RZ, 0, 0 ;  /* 0x00000000ff137431 */ /* 0x000fe200000001ff */
[----:B------:R-:W-:-:S07]  /*0250*/  LOP3.LUT R11, R13, 0x7ffffffc, RZ, 0xc0, !PT ;  /* 0x7ffffffc0d0b7812 */ /* 0x000fce00078ec0ff */
.L_x_2:
[C---:B------:R-:W-:Y:S01]  /*0260*/  VIADD R23, R19.reuse, 0x2 ;  /* 0x0000000213177836 */ /* 0x040fe20000000000 */
[C---:B------:R-:W-:Y:S01]  /*0270*/  IADD3 R25, PT, PT, R19.reuse, 0x3, RZ ;  /* 0x0000000313197810 */ /* 0x040fe20007ffe0ff */
[C---:B------:R-:W-:Y:S01]  /*0280*/  VIADD R21, R19.reuse, 0x1 ;  /* 0x0000000113157836 */ /* 0x040fe20000000000 */
[CC--:B-----5:R-:W-:Y:S01]  /*0290*/  ISETP.NE.AND P2, PT, R19.reuse, R10.reuse, PT ;  /* 0x0000000a1300720c */ /* 0x0e0fe20003f45270 */
[----:B------:R-:W-:Y:S01]  /*02a0*/  IMAD.WIDE.U32 R8, R19, 0x4, R6 ;  /* 0x0000000413087825 */ /* 0x000fe200078e0006 */
[-C--:B------:R-:W-:Y:S02]  /*02b0*/  ISETP.NE.AND P3, PT, R23, R10.reuse, PT ;  /* 0x0000000a1700720c */ /* 0x080fe40003f65270 */
[----:B------:R-:W-:Y:S02]  /*02c0*/  ISETP.NE.AND P1, PT, R25, R10, PT ;  /* 0x0000000a1900720c */ /* 0x000fe40003f25270 */
[----:B------:R-:W-:Y:S02]  /*02d0*/  ISETP.NE.AND P2, PT, R19, R2, P2 ;  /* 0x000000021300720c */ /* 0x000fe40001745270 */
[----:B------:R-:W-:-:S02]  /*02e0*/  ISETP.NE.AND P0, PT, R21, R10, PT ;  /* 0x0000000a1500720c */ /* 0x000fc40003f05270 */
[-C--:B------:R-:W-:Y:S02]  /*02f0*/  ISETP.EQ.OR P3, PT, R23, R2.reuse, !P3 ;  /* 0x000000021700720c */ /* 0x080fe40005f62670 */
[----:B------:R-:W-:Y:S02]  /*0300*/  ISETP.EQ.OR P1, PT, R25, R2, !P1 ;  /* 0x000000021900720c */ /* 0x000fe40004f22670 */
[----:B------:R-:W-:Y:S02]  /*0310*/  ISETP.NE.AND P2, PT, R19, R12, P2 ;  /* 0x0000000c1300720c */ /* 0x000fe40001745270 */
[----:B------:R-:W-:Y:S02]  /*0320*/  ISETP.EQ.OR P0, PT, R21, R2, !P0 ;  /* 0x000000021500720c */ /* 0x000fe40004702670 */
[-C--:B------:R-:W-:Y:S02]  /*0330*/  ISETP.EQ.OR P3, PT, R23, R12.reuse, P3 ;  /* 0x0000000c1700720c */ /* 0x080fe40001f62670 */
[----:B------:R-:W-:-:S02]  /*0340*/  ISETP.EQ.OR P1, PT, R25, R12, P1 ;  /* 0x0000000c1900720c */ /* 0x000fc40000f22670 */
[----:B------:R-:W-:Y:S02]  /*0350*/  ISETP.NE.AND P2, PT, R19, R16, P2 ;  /* 0x000000101300720c */ /* 0x000fe40001745270 */
[----:B------:R-:W-:Y:S02]  /*0360*/  ISETP.EQ.OR P0, PT, R21, R12, P0 ;  /* 0x0000000c1500720c */ /* 0x000fe40000702670 */
[-C--:B------:R-:W-:Y:S02]  /*0370*/  ISETP.EQ.OR P3, PT, R23, R16.reuse, P3 ;  /* 0x000000101700720c */ /* 0x080fe40001f62670 */
[-C--:B------:R-:W-:Y:S02]  /*0380*/  ISETP.EQ.OR P1, PT, R25, R16.reuse, P1 ;  /* 0x000000101900720c */ /* 0x080fe40000f22670 */
[----:B------:R-:W-:-:S05]  /*0390*/  ISETP.EQ.OR P0, PT, R21, R16, P0 ;  /* 0x000000101500720c */ /* 0x000fca0000702670 */
[----:B------:R-:W-:-:S04]  /*03a0*/  @!P2 IMAD.MOV.U32 R27, RZ, RZ, -0x1 ;  /* 0xffffffffff1ba424 */ /* 0x000fc800078e00ff */
[----:B------:R-:W-:Y:S01]  /*03b0*/  @P3 MOV R18, 0xffffffff ;  /* 0xffffffff00123802 */ /* 0x000fe20000000f00 */
[----:B------:R-:W-:Y:S01]  /*03c0*/  @!P2 STG.E desc[UR6][R8.64], R27 ;  /* 0x0000001b0800a986 */ /* 0x000fe2000c101906 */
[----:B------:R-:W-:Y:S02]  /*03d0*/  @P1 IMAD.MOV.U32 R20, RZ, RZ, -0x1 ;  /* 0xffffffffff141424 */ /* 0x000fe400078e00ff */
[----:B------:R-:W-:Y:S01]  /*03e0*/  @P0 IMAD.MOV.U32 R29, RZ, RZ, -0x1 ;  /* 0xffffffffff1d0424 */ /* 0x000fe200078e00ff */
[----:B------:R-:W-:Y:S04]  /*03f0*/  @!P3 STG.E desc[UR6][R8.64+0x8], R23 ;  /* 0x000008170800b986 */ /* 0x000fe8000c101906 */
[----:B------:R-:W-:Y:S04]  /*0400*/  @!P1 STG.E desc[UR6][R8.64+0xc], R25 ;  /* 0x00000c1908009986 */ /* 0x000fe8000c101906 */
[----:B------:R0:W-:Y:S04]  /*0410*/  @P2 STG.E desc[UR6][R8.64], R19 ;  /* 0x0000001308002986 */ /* 0x0001e8000c101906 */
[----:B------:R1:W-:Y:S04]  /*0420*/  @P3 STG.E desc[UR6][R8.64+0x8], R18 ;  /* 0x0000081208003986 */ /* 0x0003e8000c101906 */
[----:B------:R1:W-:Y:S01]  /*0430*/  @P1 STG.E desc[UR6][R8.64+0xc], R20 ;  /* 0x00000c1408001986 */ /* 0x0003e2000c101906 */
[----:B0-----:R-:W-:-:S03]  /*0440*/  VIADD R19, R19, 0x4 ;  /* 0x0000000413137836 */ /* 0x001fc60000000000 */
[----:B------:R1:W-:Y:S04]  /*0450*/  @!P0 STG.E desc[UR6][R8.64+0x4], R21 ;  /* 0x0000041508008986 */ /* 0x0003e8000c101906 */
[----:B------:R1:W-:Y:S01]  /*0460*/  @P0 STG.E desc[UR6][R8.64+0x4], R29 ;  /* 0x0000041d08000986 */ /* 0x0003e2000c101906 */
[----:B------:R-:W-:-:S13]  /*0470*/  ISETP.NE.AND P0, PT, R19, R11, PT ;  /* 0x0000000b1300720c */ /* 0x000fda0003f05270 */
[----:B-1----:R-:W-:Y:S05]  /*0480*/  @P0 BRA `(.L_x_2) ;  /* 0xfffffffc00740947 */ /* 0x002fea000383ffff */
.L_x_1:
[----:B------:R-:W-:Y:S05]  /*0490*/  @!P4 BRA `(.L_x_0) ;  /* 0x000000000078c947 */ /* 0x000fea0003800000 */
[----:B------:R-:W-:Y:S02]  /*04a0*/  ISETP.NE.AND P0, PT, R17, 0x1, PT ;  /* 0x000000011100780c */ /* 0x000fe40003f05270 */
[----:B------:R-:W-:-:S04]  /*04b0*/  LOP3.LUT R13, R13, 0x1, RZ, 0xc0, !PT ;  /* 0x000000010d0d7812 */ /* 0x000fc800078ec0ff */
[----:B------:R-:W-:-:S07]  /*04c0*/  ISETP.NE.U32.AND P2, PT, R13, 0x1, PT ;  /* 0x000000010d00780c */ /* 0x000fce0003f45070 */
[----:B------:R-:W-:Y:S06]  /*04d0*/  @!P0 BRA `(.L_x_3) ;  /* 0x0000000000448947 */ /* 0x000fec0003800000 */
[C---:B------:R-:W-:Y:S01]  /*04e0*/  IADD3 R13, PT, PT, R11.reuse, 0x1, RZ ;  /* 0x000000010b0d7810 */ /* 0x040fe20007ffe0ff */
[C---:B------:R-:W-:Y:S01]  /*04f0*/  IMAD.WIDE.U32 R8, R11.reuse, 0x4, R6 ;  /* 0x000000040b087825 */ /* 0x040fe200078e0006 */
[-C--:B-----5:R-:W-:Y:S02]  /*0500*/  ISETP.NE.AND P0, PT, R11, R10.reuse, PT ;  /* 0x0000000a0b00720c */ /* 0x0a0fe40003f05270 */
[----:B------:R-:W-:Y:S02]  /*0510*/  ISETP.NE.AND P1, PT, R13, R10, PT ;  /* 0x0000000a0d00720c */ /* 0x000fe40003f25270 */
[-C--:B------:R-:W-:Y:S02]  /*0520*/  ISETP.EQ.OR P0, PT, R11, R2.reuse, !P0 ;  /* 0x000000020b00720c */ /* 0x080fe40004702670 */
[----:B------:R-:W-:Y:S02]  /*0530*/  ISETP.EQ.OR P1, PT, R13, R2, !P1 ;  /* 0x000000020d00720c */ /* 0x000fe40004f22670 */
[----:B------:R-:W-:-:S02]  /*0540*/  ISETP.EQ.OR P0, PT, R11, R12, P0 ;  /* 0x0000000c0b00720c */ /* 0x000fc40000702670 */
[----:B------:R-:W-:Y:S02]  /*0550*/  ISETP.EQ.OR P1, PT, R13, R12, P1 ;  /* 0x0000000c0d00720c */ /* 0x000fe40000f22670 */
[-C--:B------:R-:W-:Y:S02]  /*0560*/  ISETP.EQ.OR P0, PT, R11, R16.reuse, P0 ;  /* 0x000000100b00720c */ /* 0x080fe40000702670 */
[----:B------:R-:W-:-:S11]  /*0570*/  ISETP.EQ.OR P1, PT, R13, R16, P1 ;  /* 0x000000100d00720c */ /* 0x000fd60000f22670 */
[----:B------:R-:W-:Y:S01]  /*0580*/  @P0 IMAD.MOV.U32 R17, RZ, RZ, -0x1 ;  /* 0xffffffffff110424 */ /* 0x000fe200078e00ff */
[----:B------:R0:W-:Y:S01]  /*0590*/  @!P0 STG.E desc[UR6][R8.64], R11 ;  /* 0x0000000b08008986 */ /* 0x0001e2000c101906 */
[----:B------:R-:W-:-:S03]  /*05a0*/  @P1 IMAD.MOV.U32 R19, RZ, RZ, -0x1 ;  /* 0xffffffffff131424 */ /* 0x000fc600078e00ff */
[----:B------:R1:W-:Y:S04]  /*05b0*/  @!P1 STG.E desc[UR6][R8.64+0x4], R13 ;  /* 0x0000040d08009986 */ /* 0x0003e8000c101906 */
[----:B------:R1:W-:Y:S04]  /*05c0*/  @P0 STG.E desc[UR6][R8.64], R17 ;  /* 0x0000001108000986 */ /* 0x0003e8000c101906 */
[----:B------:R1:W-:Y:S01]  /*05d0*/  @P1 STG.E desc[UR6][R8.64+0x4], R19 ;  /* 0x0000041308001986 */ /* 0x0003e2000c101906 */
[----:B0-----:R-:W-:-:S07]  /*05e0*/  IADD3 R11, PT, PT, R11, 0x2, RZ ;  /* 0x000000020b0b7810 */ /* 0x001fce0007ffe0ff */
.L_x_3:
[----:B------:R-:W-:Y:S05]  /*05f0*/  @P2 BRA `(.L_x_0) ;  /* 0x0000000000202947 */ /* 0x000fea0003800000 */
[C---:B-----5:R-:W-:Y:S01]  /*0600*/  ISETP.NE.AND P0, PT, R11.reuse, R10, PT ;  /* 0x0000000a0b00720c */ /* 0x060fe20003f05270 */
[----:B------:R-:W-:-:S03]  /*0610*/  IMAD.WIDE.U32 R6, R11, 0x4, R6 ;  /* 0x000000040b067825 */ /* 0x000fc600078e0006 */
[----:B------:R-:W-:-:S04]  /*0620*/  ISETP.EQ.OR P0, PT, R11, R2, !P0 ;  /* 0x000000020b00720c */ /* 0x000fc80004702670 */
[----:B------:R-:W-:-:S04]  /*0630*/  ISETP.EQ.OR P0, PT, R11, R12, P0 ;  /* 0x0000000c0b00720c */ /* 0x000fc80000702670 */
[----:B------:R-:W-:-:S13]  /*0640*/  ISETP.EQ.OR P0, PT, R11, R16, P0 ;  /* 0x000000100b00720c */ /* 0x000fda0000702670 */
[----:B-1----:R-:W-:Y:S01]  /*0650*/  @P0 IMAD.MOV.U32 R9, RZ, RZ, -0x1 ;  /* 0xffffffffff090424 */ /* 0x002fe200078e00ff */
[----:B------:R0:W-:Y:S04]  /*0660*/  @!P0 STG.E desc[UR6][R6.64], R11 ;  /* 0x0000000b06008986 */ /* 0x0001e8000c101906 */
[----:B------:R0:W-:Y:S02]  /*0670*/  @P0 STG.E desc[UR6][R6.64], R9 ;  /* 0x0000000906000986 */ /* 0x0001e4000c101906 */
.L_x_0:
[----:B01----:R-:W0:Y:S01]  /*0680*/  LDC.64 R8, c[0x0][0x380] ;  /* 0x0000e000ff087b82 */ /* 0x003e220000000a00 */
[----:B------:R-:W2:Y:S04]  /*0690*/  LDG.E R19, desc[UR6][R4.64+0x78e4] ;  /* 0x0078e40604137981 */ /* 0x000ea8000c1e1900 */
[----:B------:R-:W3:Y:S03]  /*06a0*/  LDG.E R17, desc[UR6][R4.64+0x78e8] ;  /* 0x0078e80604117981 */ /* 0x000ee6000c1e1900 */
[----:B------:R-:W1:Y:S01]  /*06b0*/  LDC.64 R6, c[0x0][0x380] ;  /* 0x0000e000ff067b82 */ /* 0x000e620000000a00 */
[----:B------:R-:W4:Y:S04]  /*06c0*/  LDG.E R23, desc[UR6][R4.64+0x78ec] ;  /* 0x0078ec0604177981 */ /* 0x000f28000c1e1900 */
[----:B-----5:R-:W4:Y:S04]  /*06d0*/  LDG.E R2, desc[UR6][R4.64+0x78f0] ;  /* 0x0078f00604027981 */ /* 0x020f28000c1e1900 */
[----:B0-----:R-:W4:Y:S01]  /*06e0*/  LDG.E R8, desc[UR6][R8.64] ;  /* 0x0000000608087981 */ /* 0x001f22000c1e1900 */
[----:B------:R-:W-:-:S05]  /*06f0*/  IMAD.MOV.U32 R16, RZ, RZ, 0x1 ;  /* 0x00000001ff107424 */ /* 0x000fca00078e00ff */
[----:B------:R0:W-:Y:S04]  /*0700*/  STG.E desc[UR6][R14.64], R16 ;  /* 0x000000100e007986 */ /* 0x0001e8000c101906 */
[----:B--2---:R0:W-:Y:S04]  /*0710*/  STG.E desc[UR6][R14.64+0xc], R19 ;  /* 0x00000c130e007986 */ /* 0x0041e8000c101906 */
[----:B---3--:R0:W-:Y:S04]  /*0720*/  STG.E desc[UR6][R14.64+0x10], R17 ;  /* 0x000010110e007986 */ /* 0x0081e8000c101906 */
[----:B----4-:R0:W-:Y:S01]  /*0730*/  STG.E desc[UR6][R14.64+0x14], R23 ;  /* 0x000014170e007986 */ /* 0x0101e2000c101906 */
[----:B------:R-:W-:-:S02]  /*0740*/  IMAD R21, R8, R19, R17 ;  /* 0x0000001308157224 */ /* 0x000fc400078e0211 */
[C-C-:B------:R-:W-:Y:S02]  /*0750*/  IMAD R13, R8.reuse, R19, R23.reuse ;  /* 0x00000013080d7224 */ /* 0x140fe400078e0217 */
[C---:B------:R-:W-:Y:S02]  /*0760*/  IMAD R11, R8.reuse, R17, R23 ;  /* 0x00000011080b7224 */ /* 0x040fe400078e0217 */
[C-C-:B------:R-:W-:Y:S02]  /*0770*/  IMAD R25, R8.reuse, R19, R2.reuse ;  /* 0x0000001308197224 */ /* 0x140fe400078e0202 */
[C-C-:B------:R-:W-:Y:S02]  /*0780*/  IMAD R27, R8.reuse, R17, R2.reuse ;  /* 0x00000011081b7224 */ /* 0x140fe400078e0202 */
[----:B------:R-:W-:Y:S02]  /*0790*/  IMAD R29, R8, R23, R2 ;  /* 0x00000017081d7224 */ /* 0x000fe400078e0202 */
[----:B-1----:R-:W-:-:S04]  /*07a0*/  IMAD.WIDE R20, R21, 0x4, R6 ;  /* 0x0000000415147825 */ /* 0x002fc800078e0206 */
[--C-:B------:R-:W-:Y:S02]  /*07b0*/  IMAD.WIDE R12, R13, 0x4, R6.reuse ;  /* 0x000000040d0c7825 */ /* 0x100fe400078e0206 */
[----:B------:R-:W2:Y:S02]  /*07c0*/  LDG.E R20, desc[UR6][R20.64+0x8] ;  /* 0x0000080614147981 */ /* 0x000ea4000c1e1900 */
[--C-:B------:R-:W-:Y:S02]  /*07d0*/  IMAD.WIDE R8, R11, 0x4, R6.reuse ;  /* 0x000000040b087825 */ /* 0x100fe400078e0206 */
[----:B------:R1:W2:Y:S02]  /*07e0*/  LDG.E R13, desc[UR6][R12.64+0x8] ;  /* 0x000008060c0d7981 */ /* 0x0002a4000c1e1900 */
[----:B------:R-:W-:-:S04]  /*07f0*/  IMAD.WIDE R10, R25, 0x4, R6 ;  /* 0x00000004190a7825 */ /* 0x000fc800078e0206 */
[----:B------:R-:W-:Y:S01]  /*0800*/  HFMA2 R25, -RZ, RZ, 0, 2.384185791015625e-07 ;  /* 0x00000004ff197431 */ /* 0x000fe200000001ff */
[----:B------:R-:W2:Y:S01]  /*0810*/  LDG.E R8, desc[UR6][R8.64+0x8] ;  /* 0x0000080608087981 */ /* 0x000ea2000c1e1900 */
[----:B------:R-:W-:-:S03]  /*0820*/  IMAD.WIDE R4, R27, 0x4, R6 ;  /* 0x000000041b047825 */ /* 0x000fc600078e0206 */
[----:B------:R0:W-:Y:S01]  /*0830*/  STG.E desc[UR6][R14.64+0x18], R19 ;  /* 0x000018130e007986 */ /* 0x0001e2000c101906 */
[----:B------:R-:W-:-:S03]  /*0840*/  IMAD.WIDE R6, R29, 0x4, R6 ;  /* 0x000000041d067825 */ /* 0x000fc600078e0206 */
[----:B------:R0:W-:Y:S04]  /*0850*/  STG.E desc[UR6][R14.64+0x24], R19 ;  /* 0x000024130e007986 */ /* 0x0001e8000c101906 */
        /* <DEDUP_REMOVED lines=8> */
[----:B------:R-:W3:Y:S04]  /*08e0*/  LDG.E R10, desc[UR6][R10.64+0x8] ;  /* 0x000008060a0a7981 */ /* 0x000ee8000c1e1900 */
[----:B------:R-:W3:Y:S04]  /*08f0*/  LDG.E R5, desc[UR6][R4.64+0x8] ;  /* 0x0000080604057981 */ /* 0x000ee8000c1e1900 */
[----:B------:R-:W4:Y:S01]  /*0900*/  LDG.E R6, desc[UR6][R6.64+0x8] ;  /* 0x0000080606067981 */ /* 0x000f22000c1e1900 */
[----:B------:R-:W-:-:S02]  /*0910*/  ISETP.NE.AND P0, PT, R3, RZ, PT ;  /* 0x000000ff0300720c */ /* 0x000fc40003f05270 */
[----:B-1----:R-:W-:Y:S02]  /*0920*/  IADD3 R12, P1, PT, R14, 0xc, RZ ;  /* 0x0000000c0e0c7810 */ /* 0x002fe40007f3e0ff */
[----:B--2---:R-:W-:-:S03]  /*0930*/  IADD3 R8, PT, PT, R8, R13, R20 ;  /* 0x0000000d08087210 */ /* 0x004fc60007ffe014 */
[----:B------:R-:W-:Y:S01]  /*0940*/  IMAD.X R13, RZ, RZ, R15, P1 ;  /* 0x000000ffff0d7224 */ /* 0x000fe200008e060f */
[----:B---3--:R-:W-:-:S05]  /*0950*/  IADD3 R9, PT, PT, R5, R8, R10 ;  /* 0x0000000805097210 */ /* 0x008fca0007ffe00a */
[----:B----4-:R-:W-:-:S05]  /*0960*/  IMAD.IADD R9, R6, 0x1, R9 ;  /* 0x0000000106097824 */ /* 0x010fca00078e0209 */
[----:B------:R0:W-:Y:S01]  /*0970*/  STG.E desc[UR6][R14.64+0x8], R9 ;  /* 0x000008090e007986 */ /* 0x0001e2000c101906 */
[----:B------:R-:W-:Y:S05]  /*0980*/  @!P0 BRA `(.L_x_4) ;  /* 0x0000000c00c88947 */ /* 0x000fea0003800000 */
[C---:B0-----:R-:W-:Y:S01]  /*0990*/  IADD3 R2, P0, PT, R14.reuse, 0x1c, RZ ;  /* 0x0000001c0e027810 */ /* 0x041fe20007f1e0ff */
[----:B------:R-:W-:Y:S01]  /*09a0*/  BSSY.RECONVERGENT B1, `(.L_x_4) ;  /* 0x00000f0000017945 */ /* 0x000fe20003800200 */
[----:B------:R-:W-:-:S03]  /*09b0*/  IADD3 R10, P1, PT, R14, 0x804, RZ ;  /* 0x000008040e0a7810 */ /* 0x000fc60007f3e0ff */
[----:B------:R-:W-:Y:S01]  /*09c0*/  IMAD.X R3, RZ, RZ, R15, P0 ;  /* 0x000000ffff037224 */ /* 0x000fe200000e060f */
[----:B------:R-:W-:-:S09]  /*09d0*/  IADD3.X R11, PT, PT, RZ, R15, RZ, P1, !PT ;  /* 0x0000000fff0b7210 */ /* 0x000fd20000ffe4ff */
.L_x_14:
[----:B------:R-:W0:Y:S02]  /*09e0*/  LDC.64 R4, c[0x0][0x380] ;  /* 0x0000e000ff047b82 */ /* 0x000e240000000a00 */
[----:B0-----:R-:W2:Y:S01]  /*09f0*/  LDG.E R4, desc[UR6][R4.64] ;  /* 0x0000000604047981 */ /* 0x001ea2000c1e1900 */
[----:B------:R-:W-:Y:S01]  /*0a00*/  IMAD.MOV.U32 R24, RZ, RZ, -0x1 ;  /* 0xffffffffff187424 */ /* 0x000fe200078e00ff */
[----:B------:R-:W-:Y:S01]  /*0a10*/  MOV R6, 0xfffffffd ;  /* 0xfffffffd00067802 */ /* 0x000fe20000000f00 */
[----:B------:R-:W-:Y:S01]  /*0a20*/  IMAD.MOV.U32 R7, RZ, RZ, -0x1 ;  /* 0xffffffffff077424 */ /* 0x000fe200078e00ff */
[----:B--2---:R-:W-:-:S13]  /*0a30*/  ISETP.GE.AND P0, PT, R4, 0x1, PT ;  /* 0x000000010400780c */ /* 0x004fda0003f06270 */
[----:B------:R-:W-:Y:S05]  /*0a40*/  @!P0 BRA `(.L_x_5) ;  /* 0x0000000800a48947 */ /* 0x000fea0003800000 */
[----:B------:R-:W-:Y:S02]  /*0a50*/  HFMA2 R7, -RZ, RZ, 0, 0 ;  /* 0x00000000ff077431 */ /* 0x000fe400000001ff */
[----:B------:R-:W-:Y:S01]  /*0a60*/  IMAD.MOV.U32 R24, RZ, RZ, -0x1 ;  /* 0xffffffffff187424 */ /* 0x000fe200078e00ff */
[----:B------:R-:W-:Y:S01]  /*0a70*/  MOV R23, 0xffffffff ;  /* 0xffffffff00177802 */ /* 0x000fe20000000f00 */
[----:B------:R-:W-:-:S07]  /*0a80*/  IMAD.MOV.U32 R5, RZ, RZ, -0x1 ;  /* 0xffffffffff057424 */ /* 0x000fce00078e00ff */
.L_x_13:
[----:B------:R-:W-:-:S06]  /*0a90*/  IMAD.WIDE.U32 R8, R7, 0x4, R10 ;  /* 0x0000000407087825 */ /* 0x000fcc00078e000a */
[----:B------:R-:W2:Y:S01]  /*0aa0*/  LDG.E R8, desc[UR6][R8.64] ;  /* 0x0000000608087981 */ /* 0x000ea2000c1e1900 */
[----:B------:R-:W-:Y:S01]  /*0ab0*/  BSSY.RECONVERGENT B0, `(.L_x_6) ;  /* 0x000009d000007945 */ /* 0x000fe20003800200 */
[----:B--2---:R-:W-:-:S13]  /*0ac0*/  ISETP.NE.AND P0, PT, R8, -0x1, PT ;  /* 0xffffffff0800780c */ /* 0x004fda0003f05270 */
[----:B------:R-:W-:Y:S05]  /*0ad0*/  @!P0 BRA `(.L_x_7) ;  /* 0x0000000800688947 */ /* 0x000fea0003800000 */
[----:B------:R-:W2:Y:S02]  /*0ae0*/  LDG.E R8, desc[UR6][R14.64] ;  /* 0x000000060e087981 */ /* 0x000ea4000c1e1900 */
[----:B--2---:R-:W-:-:S13]  /*0af0*/  ISETP.GE.AND P0, PT, R8, 0x1, PT ;  /* 0x000000010800780c */ /* 0x004fda0003f06270 */
[----:B------:R-:W-:Y:S05]  /*0b00*/  @!P0 BRA `(.L_x_7) ;  /* 0x00000008005c8947 */ /* 0x000fea0003800000 */
[C---:B------:R-:W-:Y:S01]  /*0b10*/  ISETP.GE.U32.AND P0, PT, R8.reuse, 0x4, PT ;  /* 0x000000040800780c */ /* 0x040fe20003f06070 */
[----:B------:R-:W-:Y:S01]  /*0b20*/  BSSY.RECONVERGENT B2, `(.L_x_8) ;  /* 0x0000053000027945 */ /* 0x000fe20003800200 */
[----:B------:R-:W-:Y:S01]  /*0b30*/  LOP3.LUT R9, R8, 0x3, RZ, 0xc0, !PT ;  /* 0x0000000308097812 */ /* 0x000fe200078ec0ff */
[----:B------:R-:W-:-:S03]  /*0b40*/  IMAD.MOV.U32 R22, RZ, RZ, RZ ;  /* 0x000000ffff167224 */ /* 0x000fc600078e00ff */
[----:B------:R-:W-:-:S07]  /*0b50*/  ISETP.NE.AND P1, PT, R9, RZ, PT ;  /* 0x000000ff0900720c */ /* 0x000fce0003f25270 */
[----:B------:R-:W-:Y:S06]  /*0b60*/  @!P0 BRA `(.L_x_9) ;  /* 0x0000000400388947 */ /* 0x000fec0003800000 */
[----:B------:R-:W-:Y:S01]  /*0b70*/  HFMA2 R25, -RZ, RZ, 0, 0 ;  /* 0x00000000ff197431 */ /* 0x000fe200000001ff */
[----:B------:R-:W-:Y:S01]  /*0b80*/  LOP3.LUT R22, R8, 0x7ffffffc, RZ, 0xc0, !PT ;  /* 0x7ffffffc08167812 */ /* 0x000fe200078ec0ff */
[----:B------:R-:W-:Y:S01]  /*0b90*/  IMAD.MOV.U32 R16, RZ, RZ, R2 ;  /* 0x000000ffff107224 */ /* 0x000fe200078e0002 */
[----:B------:R-:W-:-:S07]  /*0ba0*/  MOV R17, R3 ;  /* 0x0000000300117202 */ /* 0x000fce0000000f00 */
.L_x_10:
[----:B------:R-:W2:Y:S01]  /*0bb0*/  LDG.E R20, desc[UR6][R16.64+-0x10] ;  /* 0xfffff00610147981 */ /* 0x000ea2000c1e1900 */
[----:B------:R-:W0:Y:S03]  /*0bc0*/  LDC.64 R18, c[0x0][0x380] ;  /* 0x0000e000ff127b82 */ /* 0x000e260000000a00 */
[----:B------:R-:W3:Y:S04]  /*0bd0*/  LDG.E R21, desc[UR6][R16.64+-0xc] ;  /* 0xfffff40610157981 */ /* 0x000ee8000c1e1900 */
[----:B------:R-:W4:Y:S01]  /*0be0*/  LDG.E R6, desc[UR6][R16.64+-0x8] ;  /* 0xfffff80610067981 */ /* 0x000f22000c1e1900 */
[C-C-:B--2---:R-:W-:Y:S02]  /*0bf0*/  IMAD R29, R4.reuse, R20, R7.reuse ;  /* 0x00000014041d7224 */ /* 0x144fe400078e0207 */
[----:B---3--:R-:W-:-:S02]  /*0c00*/  IMAD R21, R4, R21, R7 ;  /* 0x0000001504157224 */ /* 0x008fc400078e0207 */
[----:B0-----:R-:W-:-:S04]  /*0c10*/  IMAD.WIDE R28, R29, 0x4, R18 ;  /* 0x000000041d1c7825 */ /* 0x001fc800078e0212 */
[----:B------:R-:W-:Y:S01]  /*0c20*/  IMAD.WIDE R20, R21, 0x4, R18 ;  /* 0x0000000415147825 */ /* 0x000fe200078e0212 */
[----:B------:R-:W2:Y:S03]  /*0c30*/  LDG.E R26, desc[UR6][R28.64+0x8] ;  /* 0x000008061c1a7981 */ /* 0x000ea6000c1e1900 */
[----:B----4-:R-:W-:Y:S02]  /*0c40*/  IMAD R27, R4, R6, R7 ;  /* 0x00000006041b7224 */ /* 0x010fe400078e0207 */
[----:B------:R-:W3:Y:S04]  /*0c50*/  LDG.E R6, desc[UR6][R16.64+0x4] ;  /* 0x0000040610067981 */ /* 0x000ee8000c1e1900 */
[----:B------:R0:W2:Y:S04]  /*0c60*/  LDG.E R29, desc[UR6][R20.64+0x8] ;  /* 0x00000806141d7981 */ /* 0x0000a8000c1e1900 */
[----:B------:R-:W4:Y:S01]  /*0c70*/  LDG.E R28, desc[UR6][R16.64+-0x4] ;  /* 0xfffffc06101c7981 */ /* 0x000f22000c1e1900 */
[----:B0-----:R-:W-:-:S03]  /*0c80*/  IMAD.WIDE R20, R27, 0x4, R18 ;  /* 0x000000041b147825 */ /* 0x001fc600078e0212 */
[----:B------:R-:W5:Y:S04]  /*0c90*/  LDG.E R27, desc[UR6][R16.64] ;  /* 0x00000006101b7981 */ /* 0x000f68000c1e1900 */
[----:B------:R-:W2:Y:S01]  /*0ca0*/  LDG.E R20, desc[UR6][R20.64+0x8] ;  /* 0x0000080614147981 */ /* 0x000ea2000c1e1900 */
[C-C-:B---3--:R-:W-:Y:S02]  /*0cb0*/  IMAD R6, R4.reuse, R6, R7.reuse ;  /* 0x0000000604067224 */ /* 0x148fe400078e0207 */
[----:B-----5:R-:W-:Y:S01]  /*0cc0*/  IMAD R27, R4, R27, R7 ;  /* 0x0000001b041b7224 */ /* 0x020fe200078e0207 */
[----:B--2---:R-:W-:-:S03]  /*0cd0*/  IADD3 R26, PT, PT, R20, R29, R26 ;  /* 0x0000001d141a7210 */ /* 0x004fc60007ffe01a */
[----:B------:R-:W-:-:S04]  /*0ce0*/  IMAD.WIDE R20, R27, 0x4, R18 ;  /* 0x000000041b147825 */ /* 0x000fc800078e0212 */
[----:B----4-:R-:W-:Y:S01]  /*0cf0*/  IMAD R29, R4, R28, R7 ;  /* 0x0000001c041d7224 */ /* 0x010fe200078e0207 */
[----:B------:R0:W2:Y:S03]  /*0d00*/  LDG.E R27, desc[UR6][R20.64+0x8] ;  /* 0x00000806141b7981 */ /* 0x0000a6000c1e1900 */
[----:B------:R-:W-:-:S06]  /*0d10*/  IMAD.WIDE R28, R29, 0x4, R18 ;  /* 0x000000041d1c7825 */ /* 0x000fcc00078e0212 */
[----:B------:R-:W2:Y:S01]  /*0d20*/  LDG.E R28, desc[UR6][R28.64+0x8] ;  /* 0x000008061c1c7981 */ /* 0x000ea2000c1e1900 */
[----:B0-----:R-:W-:-:S05]  /*0d30*/  IMAD.WIDE R20, R6, 0x4, R18 ;  /* 0x0000000406147825 */ /* 0x001fca00078e0212 */
[----:B------:R-:W2:Y:S04]  /*0d40*/  LDG.E R6, desc[UR6][R20.64+0x8] ;  /* 0x0000080614067981 */ /* 0x000ea8000c1e1900 */
[----:B------:R-:W3:Y:S04]  /*0d50*/  LDG.E R29, desc[UR6][R16.64+0x8] ;  /* 0x00000806101d7981 */ /* 0x000ee8000c1e1900 */
[----:B------:R-:W4:Y:S01]  /*0d60*/  LDG.E R20, desc[UR6][R16.64+0xc] ;  /* 0x00000c0610147981 */ /* 0x000f22000c1e1900 */
[----:B--2---:R-:W-:Y:S01]  /*0d70*/  IADD3 R6, PT, PT, R6, R27, R28 ;  /* 0x0000001b06067210 */ /* 0x004fe20007ffe01c */
[----:B---3--:R-:W-:-:S04]  /*0d80*/  IMAD R27, R4, R29, R7 ;  /* 0x0000001d041b7224 */ /* 0x008fc800078e0207 */
[----:B------:R-:W-:-:S05]  /*0d90*/  IMAD.WIDE R28, R27, 0x4, R18 ;  /* 0x000000041b1c7825 */ /* 0x000fca00078e0212 */
[----:B------:R4:W2:Y:S02]  /*0da0*/  LDG.E R27, desc[UR6][R28.64+0x8] ;  /* 0x000008061c1b7981 */ /* 0x0008a4000c1e1900 */
[----:B----4-:R-:W-:-:S04]  /*0db0*/  IMAD R29, R4, R20, R7 ;  /* 0x00000014041d7224 */ /* 0x010fc800078e0207 */
[----:B------:R-:W-:Y:S02]  /*0dc0*/  IMAD.WIDE R20, R29, 0x4, R18 ;  /* 0x000000041d147825 */ /* 0x000fe400078e0212 */
[----:B------:R-:W3:Y:S04]  /*0dd0*/  LDG.E R29, desc[UR6][R16.64+0x10] ;  /* 0x00001006101d7981 */ /* 0x000ee8000c1e1900 */
[----:B------:R3:W2:Y:S02]  /*0de0*/  LDG.E R28, desc[UR6][R20.64+0x8] ;  /* 0x00000806141c7981 */ /* 0x0006a4000c1e1900 */
[----:B---3--:R-:W-:-:S04]  /*0df0*/  IMAD R21, R4, R29, R7 ;  /* 0x0000001d04157224 */ /* 0x008fc800078e0207 */
[----:B------:R-:W-:-:S06]  /*0e00*/  IMAD.WIDE R20, R21, 0x4, R18 ;  /* 0x0000000415147825 */ /* 0x000fcc00078e0212 */
[----:B------:R-:W2:Y:S02]  /*0e10*/  LDG.E R20, desc[UR6][R20.64+0x8] ;  /* 0x0000080614147981 */ /* 0x000ea4000c1e1900 */
[----:B--2---:R-:W-:Y:S02]  /*0e20*/  IADD3 R27, PT, PT, R20, R28, R27 ;  /* 0x0000001c141b7210 */ /* 0x004fe40007ffe01b */
[----:B------:R-:W2:Y:S02]  /*0e30*/  LDG.E R28, desc[UR6][R16.64+0x14] ;  /* 0x00001406101c7981 */ /* 0x000ea4000c1e1900 */
[----:B--2---:R-:W-:-:S04]  /*0e40*/  IMAD R29, R4, R28, R7 ;  /* 0x0000001c041d7224 */ /* 0x004fc800078e0207 */
[----:B------:R-:W-:-:S06]  /*0e50*/  IMAD.WIDE R28, R29, 0x4, R18 ;  /* 0x000000041d1c7825 */ /* 0x000fcc00078e0212 */
[----:B------:R0:W2:Y:S04]  /*0e60*/  LDG.E R28, desc[UR6][R28.64+0x8] ;  /* 0x000008061c1c7981 */ /* 0x0000a8000c1e1900 */
[----:B------:R-:W3:Y:S02]  /*0e70*/  LDG.E R29, desc[UR6][R16.64+0x18] ;  /* 0x00001806101d7981 */ /* 0x000ee4000c1e1900 */
[----:B---3--:R-:W-:Y:S02]  /*0e80*/  IMAD R21, R4, R29, R7 ;  /* 0x0000001d04157224 */ /* 0x008fe400078e0207 */
[----:B------:R-:W0:Y:S02]  /*0e90*/  LDG.E R29, desc[UR6][R16.64+0x1c] ;  /* 0x00001c06101d7981 */ /* 0x000e24000c1e1900 */
[----:B------:R-:W-:-:S06]  /*0ea0*/  IMAD.WIDE R20, R21, 0x4, R18 ;  /* 0x0000000415147825 */ /* 0x000fcc00078e0212 */
[----:B------:R-:W2:Y:S01]  /*0eb0*/  LDG.E R21, desc[UR6][R20.64+0x8] ;  /* 0x0000080614157981 */ /* 0x000ea2000c1e1900 */
[----:B0-----:R-:W-:-:S04]  /*0ec0*/  IMAD R29, R4, R29, R7 ;  /* 0x0000001d041d7224 */ /* 0x001fc800078e0207 */
[----:B------:R-:W-:-:S06]  /*0ed0*/  IMAD.WIDE R18, R29, 0x4, R18 ;  /* 0x000000041d127825 */ /* 0x000fcc00078e0212 */
[----:B------:R0:W2:Y:S02]  /*0ee0*/  LDG.E R18, desc[UR6][R18.64+0x8] ;  /* 0x0000080612127981 */ /* 0x0000a4000c1e1900 */
[----:B0-----:R-:W-:-:S04]  /*0ef0*/  VIMNMX R19, PT, PT, R26, R5, !PT ;  /* 0x000000051a137248 */ /* 0x001fc80007fe0100 */
[----:B------:R-:W-:Y:S02]  /*0f00*/  ISETP.GT.AND P0, PT, R6, R19, PT ;  /* 0x000000130600720c */ /* 0x000fe40003f04270 */
[----:B------:R-:W-:-:S04]  /*0f10*/  VIMNMX R6, PT, PT, R19, R6, !PT ;  /* 0x0000000613067248 */ /* 0x000fc80007fe0100 */
[----:B------:R-:W-:Y:S02]  /*0f20*/  ISETP.GT.AND P2, PT, R27, R6, PT ;  /* 0x000000061b00720c */ /* 0x000fe40003f44270 */
[----:B------:R-:W-:Y:S02]  /*0f30*/  VIMNMX R6, PT, PT, R6, R27, !PT ;  /* 0x0000001b06067248 */ /* 0x000fe40007fe0100 */
[----:B------:R-:W-:-:S04]  /*0f40*/  ISETP.GT.AND P4, PT, R26, R5, PT ;  /* 0x000000051a00720c */ /* 0x000fc80003f84270 */
[C---:B------:R-:W-:Y:S01]  /*0f50*/  SEL R23, R25.reuse, R23, P4 ;  /* 0x0000001719177207 */ /* 0x040fe20002000000 */
[----:B------:R-:W-:Y:S01]  /*0f60*/  @P0 VIADD R23, R25, 0x1 ;  /* 0x0000000119170836 */ /* 0x000fe20000000000 */
[----:B------:R-:W-:-:S03]  /*0f70*/  ISETP.GT.OR P0, PT, R26, R5, P0 ;  /* 0x000000051a00720c */ /* 0x000fc60000704670 */
[----:B------:R-:W-:Y:S02]  /*0f80*/  @P2 IADD3 R23, PT, PT, R25, 0x2, RZ ;  /* 0x0000000219172810 */ /* 0x000fe40007ffe0ff */
[----:B------:R-:W-:Y:S02]  /*0f90*/  SEL R24, R7, R24, P0 ;  /* 0x0000001807187207 */ /* 0x000fe40000000000 */
[----:B------:R-:W-:-:S05]  /*0fa0*/  IADD3 R16, P4, PT, R16, 0x30, RZ ;  /* 0x0000003010107810 */ /* 0x000fca0007f9e0ff */
[----:B------:R-:W-:Y:S01]  /*0fb0*/  IMAD.X R17, RZ, RZ, R17, P4 ;  /* 0x000000ffff117224 */ /* 0x000fe200020e0611 */
[----:B--2---:R-:W-:-:S04]  /*0fc0*/  IADD3 R21, PT, PT, R18, R21, R28 ;  /* 0x0000001512157210 */ /* 0x004fc80007ffe01c */
[----:B------:R-:W-:-:S13]  /*0fd0*/  ISETP.GT.AND P3, PT, R21, R6, PT ;  /* 0x000000061500720c */ /* 0x000fda0003f64270 */
[C---:B------:R-:W-:Y:S01]  /*0fe0*/  @P3 VIADD R23, R25.reuse, 0x3 ;  /* 0x0000000319173836 */ /* 0x040fe20000000000 */
[----:B------:R-:W-:-:S04]  /*0ff0*/  IADD3 R25, PT, PT, R25, 0x4, RZ ;  /* 0x0000000419197810 */ /* 0x000fc80007ffe0ff */
[----:B------:R-:W-:Y:S02]  /*1000*/  ISETP.NE.AND P0, PT, R25, R22, PT ;  /* 0x000000161900720c */ /* 0x000fe40003f05270 */
[C---:B------:R-:W-:Y:S02]  /*1010*/  SEL R24, R7.reuse, R24, P3 ;  /* 0x0000001807187207 */ /* 0x040fe40001800000 */
[----:B------:R-:W-:Y:S02]  /*1020*/  VIMNMX R5, PT, PT, R6, R21, !PT ;  /* 0x0000001506057248 */ /* 0x000fe40007fe0100 */
[----:B------:R-:W-:-:S07]  /*1030*/  SEL R24, R7, R24, P2 ;  /* 0x0000001807187207 */ /* 0x000fce0001000000 */
[----:B------:R-:W-:Y:S05]  /*1040*/  @P0 BRA `(.L_x_10) ;  /* 0xfffffff800d80947 */ /* 0x000fea000383ffff */
.L_x_9:
[----:B------:R-:W-:Y:S05]  /*1050*/  BSYNC.RECONVERGENT B2 ;  /* 0x0000000000027941 */ /* 0x000fea0003800200 */
.L_x_8:
[----:B------:R-:W-:Y:S05]  /*1060*/  @!P1 BRA `(.L_x_7) ;  /* 0x0000000400049947 */ /* 0x000fea0003800000 */
[----:B------:R-:W-:Y:S01]  /*1070*/  ISETP.NE.AND P0, PT, R9, 0x1, PT ;  /* 0x000000010900780c */ /* 0x000fe20003f05270 */
[----:B------:R-:W-:Y:S01]  /*1080*/  BSSY.RECONVERGENT B2, `(.L_x_11) ;  /* 0x000002a000027945 */ /* 0x000fe20003800200 */
[----:B------:R-:W-:-:S04]  /*1090*/  LOP3.LUT R8, R8, 0x1, RZ, 0xc0, !PT ;  /* 0x0000000108087812 */ /* 0x000fc800078ec0ff */
[----:B------:R-:W-:-:S07]  /*10a0*/  ISETP.NE.U32.AND P2, PT, R8, 0x1, PT ;  /* 0x000000010800780c */ /* 0x000fce0003f45070 */
[----:B------:R-:W-:Y:S06]  /*10b0*/  @!P0 BRA `(.L_x_12) ;  /* 0x0000000000988947 */ /* 0x000fec0003800000 */
[----:B------:R-:W-:Y:S01]  /*10c0*/  IMAD R17, R22, 0x3, RZ ;  /* 0x0000000316117824 */ /* 0x000fe200078e02ff */
[----:B------:R-:W0:Y:S03]  /*10d0*/  LDC.64 R8, c[0x0][0x380] ;  /* 0x0000e000ff087b82 */ /* 0x000e260000000a00 */
[----:B------:R-:W-:-:S05]  /*10e0*/  IMAD.WIDE.U32 R16, R17, 0x4, R12 ;  /* 0x0000000411107825 */ /* 0x000fca00078e000c */
[----:B------:R-:W2:Y:S04]  /*10f0*/  LDG.E R21, desc[UR6][R16.64] ;  /* 0x0000000610157981 */ /* 0x000ea8000c1e1900 */
[----:B------:R-:W3:Y:S04]  /*1100*/  LDG.E R25, desc[UR6][R16.64+0x4] ;  /* 0x0000040610197981 */ /* 0x000ee8000c1e1900 */
[----:B------:R-:W4:Y:S04]  /*1110*/  LDG.E R6, desc[UR6][R16.64+0x8] ;  /* 0x0000080610067981 */ /* 0x000f28000c1e1900 */
[----:B------:R-:W5:Y:S04]  /*1120*/  LDG.E R18, desc[UR6][R16.64+0xc] ;  /* 0x00000c0610127981 */ /* 0x000f68000c1e1900 */
[----:B------:R-:W5:Y:S04]  /*1130*/  LDG.E R19, desc[UR6][R16.64+0x10] ;  /* 0x0000100610137981 */ /* 0x000f68000c1e1900 */
[----:B------:R-:W5:Y:S01]  /*1140*/  LDG.E R20, desc[UR6][R16.64+0x14] ;  /* 0x0000140610147981 */ /* 0x000f62000c1e1900 */
[----:B--2---:R-:W-:-:S04]  /*1150*/  IMAD R21, R4, R21, R7 ;  /* 0x0000001504157224 */ /* 0x004fc800078e0207 */
[----:B0-----:R-:W-:-:S04]  /*1160*/  IMAD.WIDE R28, R21, 0x4, R8 ;  /* 0x00000004151c7825 */ /* 0x001fc800078e0208 */
[C-C-:B---3--:R-:W-:Y:S02]  /*1170*/  IMAD R25, R4.reuse, R25, R7.reuse ;  /* 0x0000001904197224 */ /* 0x148fe400078e0207 */
[----:B----4-:R-:W-:Y:S01]  /*1180*/  IMAD R21, R4, R6, R7 ;  /* 0x0000000604157224 */ /* 0x010fe200078e0207 */
[----:B------:R0:W2:Y:S01]  /*1190*/  LDG.E R28, desc[UR6][R28.64+0x8] ;  /* 0x000008061c1c7981 */ /* 0x0000a2000c1e1900 */
[----:B------:R-:W-:-:S04]  /*11a0*/  IMAD.WIDE R26, R25, 0x4, R8 ;  /* 0x00000004191a7825 */ /* 0x000fc800078e0208 */
[C-C-:B-----5:R-:W-:Y:S02]  /*11b0*/  IMAD R25, R4.reuse, R18, R7.reuse ;  /* 0x0000001204197224 */ /* 0x160fe400078e0207 */
[C-C-:B------:R-:W-:Y:S01]  /*11c0*/  IMAD R6, R4.reuse, R19, R7.reuse ;  /* 0x0000001304067224 */ /* 0x140fe200078e0207 */
[----:B------:R-:W2:Y:S01]  /*11d0*/  LDG.E R27, desc[UR6][R26.64+0x8] ;  /* 0x000008061a1b7981 */ /* 0x000ea2000c1e1900 */
[----:B0-----:R-:W-:Y:S02]  /*11e0*/  IMAD R29, R4, R20, R7 ;  /* 0x00000014041d7224 */ /* 0x001fe400078e0207 */
[----:B------:R-:W-:-:S04]  /*11f0*/  IMAD.WIDE R20, R21, 0x4, R8 ;  /* 0x0000000415147825 */ /* 0x000fc800078e0208 */
[--C-:B------:R-:W-:Y:S02]  /*1200*/  IMAD.WIDE R18, R25, 0x4, R8.reuse ;  /* 0x0000000419127825 */ /* 0x100fe400078e0208 */
[----:B------:R-:W2:Y:S02]  /*1210*/  LDG.E R20, desc[UR6][R20.64+0x8] ;  /* 0x0000080614147981 */ /* 0x000ea4000c1e1900 */
[--C-:B------:R-:W-:Y:S02]  /*1220*/  IMAD.WIDE R16, R6, 0x4, R8.reuse ;  /* 0x0000000406107825 */ /* 0x100fe400078e0208 */
[----:B------:R-:W3:Y:S02]  /*1230*/  LDG.E R18, desc[UR6][R18.64+0x8] ;  /* 0x0000080612127981 */ /* 0x000ee4000c1e1900 */
[----:B------:R-:W-:Y:S02]  /*1240*/  IMAD.WIDE R8, R29, 0x4, R8 ;  /* 0x000000041d087825 */ /* 0x000fe400078e0208 */
[----:B------:R-:W3:Y:S04]  /*1250*/  LDG.E R17, desc[UR6][R16.64+0x8] ;  /* 0x0000080610117981 */ /* 0x000ee8000c1e1900 */
[----:B------:R-:W3:Y:S01]  /*1260*/  LDG.E R8, desc[UR6][R8.64+0x8] ;  /* 0x0000080608087981 */ /* 0x000ee2000c1e1900 */
[----:B--2---:R-:W-:-:S04]  /*1270*/  IADD3 R28, PT, PT, R20, R27, R28 ;  /* 0x0000001b141c7210 */ /* 0x004fc80007ffe01c */
[----:B------:R-:W-:Y:S02]  /*1280*/  VIMNMX R6, PT, PT, R5, R28, !PT ;  /* 0x0000001c05067248 */ /* 0x000fe40007fe0100 */
[----:B---3--:R-:W-:-:S04]  /*1290*/  IADD3 R25, PT, PT, R8, R17, R18 ;  /* 0x0000001108197210 */ /* 0x008fc80007ffe012 */
[----:B------:R-:W-:Y:S02]  /*12a0*/  ISETP.GT.AND P1, PT, R25, R6, PT ;  /* 0x000000061900720c */ /* 0x000fe40003f24270 */
[----:B------:R-:W-:Y:S02]  /*12b0*/  ISETP.GT.AND P0, PT, R28, R5, PT ;  /* 0x000000051c00720c */ /* 0x000fe40003f04270 */
[C---:B------:R-:W-:Y:S02]  /*12c0*/  SEL R24, R7.reuse, R24, P1 ;  /* 0x0000001807187207 */ /* 0x040fe40000800000 */
[----:B------:R-:W-:Y:S02]  /*12d0*/  SEL R23, R22, R23, P0 ;  /* 0x0000001716177207 */ /* 0x000fe40000000000 */
[----:B------:R-:W-:Y:S02]  /*12e0*/  VIMNMX R5, PT, PT, R6, R25, !PT ;  /* 0x0000001906057248 */ /* 0x000fe40007fe0100 */
[----:B------:R-:W-:-:S03]  /*12f0*/  SEL R24, R7, R24, P0 ;  /* 0x0000001807187207 */ /* 0x000fc60000000000 */
[C---:B------:R-:W-:Y:S01]  /*1300*/  @P1 IADD3 R23, PT, PT, R22.reuse, 0x1, RZ ;  /* 0x0000000116171810 */ /* 0x040fe20007ffe0ff */
[----:B------:R-:W-:-:S07]  /*1310*/  VIADD R22, R22, 0x2 ;  /* 0x0000000216167836 */ /* 0x000fce0000000000 */
.L_x_12:
[----:B------:R-:W-:Y:S05]  /*1320*/  BSYNC.RECONVERGENT B2 ;  /* 0x0000000000027941 */ /* 0x000fea0003800200 */
.L_x_11:
[----:B------:R-:W-:Y:S05]  /*1330*/  @P2 BRA `(.L_x_7) ;  /* 0x0000000000502947 */ /* 0x000fea0003800000 */
[----:B------:R-:W-:Y:S01]  /*1340*/  IMAD R21, R22, 0x3, RZ ;  /* 0x0000000316157824 */ /* 0x000fe200078e02ff */
[----:B------:R-:W0:Y:S03]  /*1350*/  LDC.64 R8, c[0x0][0x380] ;  /* 0x0000e000ff087b82 */ /* 0x000e260000000a00 */
[----:B------:R-:W-:-:S05]  /*1360*/  IMAD.WIDE.U32 R20, R21, 0x4, R12 ;  /* 0x0000000415147825 */ /* 0x000fca00078e000c */
[----:B------:R-:W2:Y:S04]  /*1370*/  LDG.E R6, desc[UR6][R20.64] ;  /* 0x0000000614067981 */ /* 0x000ea8000c1e1900 */
[----:B------:R-:W3:Y:S04]  /*1380*/  LDG.E R16, desc[UR6][R20.64+0x4] ;  /* 0x0000040614107981 */ /* 0x000ee8000c1e1900 */
[----:B------:R-:W4:Y:S01]  /*1390*/  LDG.E R17, desc[UR6][R20.64+0x8] ;  /* 0x0000080614117981 */ /* 0x000f22000c1e1900 */
[C-C-:B--2---:R-:W-:Y:S02]  /*13a0*/  IMAD R19, R4.reuse, R6, R7.reuse ;  /* 0x0000000604137224 */ /* 0x144fe400078e0207 */
[----:B---3--:R-:W-:-:S02]  /*13b0*/  IMAD R25, R4, R16, R7 ;  /* 0x0000001004197224 */ /* 0x008fc400078e0207 */
[----:B0-----:R-:W-:-:S04]  /*13c0*/  IMAD.WIDE R18, R19, 0x4, R8 ;  /* 0x0000000413127825 */ /* 0x001fc800078e0208 */
[----:B----4-:R-:W-:Y:S02]  /*13d0*/  IMAD R27, R4, R17, R7 ;  /* 0x00000011041b7224 */ /* 0x010fe400078e0207 */
[--C-:B------:R-:W-:Y:S01]  /*13e0*/  IMAD.WIDE R16, R25, 0x4, R8.reuse ;  /* 0x0000000419107825 */ /* 0x100fe200078e0208 */
[----:B------:R-:W2:Y:S03]  /*13f0*/  LDG.E R18, desc[UR6][R18.64+0x8] ;  /* 0x0000080612127981 */ /* 0x000ea6000c1e1900 */
[----:B------:R-:W-:Y:S02]  /*1400*/  IMAD.WIDE R8, R27, 0x4, R8 ;  /* 0x000000041b087825 */ /* 0x000fe400078e0208 */
[----:B------:R-:W2:Y:S04]  /*1410*/  LDG.E R17, desc[UR6][R16.64+0x8] ;  /* 0x0000080610117981 */ /* 0x000ea8000c1e1900 */
[----:B------:R-:W2:Y:S02]  /*1420*/  LDG.E R8, desc[UR6][R8.64+0x8] ;  /* 0x0000080608087981 */ /* 0x000ea4000c1e1900 */
[----:B--2---:R-:W-:-:S04]  /*1430*/  IADD3 R6, PT, PT, R8, R17, R18 ;  /* 0x0000001108067210 */ /* 0x004fc80007ffe012 */
[----:B------:R-:W-:Y:S02]  /*1440*/  ISETP.GT.AND P0, PT, R6, R5, PT ;  /* 0x000000050600720c */ /* 0x000fe40003f04270 */
[----:B------:R-:W-:Y:S02]  /*1450*/  VIMNMX R5, PT, PT, R5, R6, !PT ;  /* 0x0000000605057248 */ /* 0x000fe40007fe0100 */
[----:B------:R-:W-:Y:S02]  /*1460*/  SEL R23, R22, R23, P0 ;  /* 0x0000001716177207 */ /* 0x000fe40000000000 */
[----:B------:R-:W-:-:S07]  /*1470*/  SEL R24, R7, R24, P0 ;  /* 0x0000001807187207 */ /* 0x000fce0000000000 */
.L_x_7:
[----:B------:R-:W-:Y:S05]  /*1480*/  BSYNC.RECONVERGENT B0 ;  /* 0x0000000000007941 */ /* 0x000fea0003800200 */
.L_x_6:
[----:B------:R-:W-:-:S04]  /*1490*/  IADD3 R7, PT, PT, R7, 0x1, RZ ;  /* 0x0000000107077810 */ /* 0x000fc80007ffe0ff */
[----:B------:R-:W-:-:S13]  /*14a0*/  ISETP.NE.AND P0, PT, R7, R4, PT ;  /* 0x000000040700720c */ /* 0x000fda0003f05270 */
[----:B------:R-:W-:Y:S05]  /*14b0*/  @P0 BRA `(.L_x_13) ;  /* 0xfffffff400740947 */ /* 0x000fea000383ffff */
[----:B------:R-:W-:-:S05]  /*14c0*/  IMAD R6, R23, 0x3, RZ ;  /* 0x0000000317067824 */ /* 0x000fca00078e02ff */
[----:B------:R-:W-:-:S07]  /*14d0*/  SHF.R.S32.HI R7, RZ, 0x1f, R6 ;  /* 0x0000001fff077819 */ /* 0x000fce0000011406 */
.L_x_5:
[----:B------:R-:W-:Y:S01]  /*14e0*/  LEA R20, P0, R6, R14, 0x2 ;  /* 0x0000000e06147211 */ /* 0x000fe200078010ff */
[----:B------:R-:W-:Y:S02]  /*14f0*/  IMAD.MOV.U32 R23, RZ, RZ, -0x1 ;  /* 0xffffffffff177424 */ /* 0x000fe400078e00ff */
[----:B------:R-:W-:Y:S01]  /*1500*/  IMAD.WIDE R16, R24, 0x4, R10 ;  /* 0x0000000418107825 */ /* 0x000fe200078e020a */
[----:B------:R-:W-:-:S04]  /*1510*/  LEA.HI.X R21, R6, R15, R7, 0x2, P0 ;  /* 0x0000000f06157211 */ /* 0x000fc800000f1407 */
[----:B------:R0:W-:Y:S04]  /*1520*/  STG.E desc[UR6][R16.64], R23 ;  /* 0x0000001710007986 */ /* 0x0001e8000c101906 */
[----:B------:R-:W2:Y:S04]  /*1530*/  LDG.E R5, desc[UR6][R20.64+0xc] ;  /* 0x00000c0614057981 */ /* 0x000ea8000c1e1900 */
[----:B------:R-:W3:Y:S04]  /*1540*/  LDG.E R7, desc[UR6][R20.64+0x10] ;  /* 0x0000100614077981 */ /* 0x000ee8000c1e1900 */
[----:B------:R1:W4:Y:S04]  /*1550*/  LDG.E R9, desc[UR6][R20.64+0x14] ;  /* 0x0000140614097981 */ /* 0x000328000c1e1900 */
[----:B------:R-:W-:Y:S04]  /*1560*/  STG.E desc[UR6][R20.64+0xc], R24 ;  /* 0x00000c1814007986 */ /* 0x000fe8000c101906 */
[----:B--2---:R-:W-:Y:S04]  /*1570*/  STG.E desc[UR6][R20.64+0x10], R5 ;  /* 0x0000100514007986 */ /* 0x004fe8000c101906 */
[----:B---3--:R1:W-:Y:S04]  /*1580*/  STG.E desc[UR6][R20.64+0x14], R7 ;  /* 0x0000140714007986 */ /* 0x0083e8000c101906 */
[----:B------:R-:W2:Y:S02]  /*1590*/  LDG.E R4, desc[UR6][R14.64] ;  /* 0x000000060e047981 */ /* 0x000ea4000c1e1900 */
[----:B--2---:R-:W-:-:S04]  /*15a0*/  IMAD R19, R4, 0x3, RZ ;  /* 0x0000000304137824 */ /* 0x004fc800078e02ff */
[----:B------:R-:W-:-:S05]  /*15b0*/  IMAD.WIDE R18, R19, 0x4, R12 ;  /* 0x0000000413127825 */ /* 0x000fca00078e020c */
[----:B------:R2:W-:Y:S04]  /*15c0*/  STG.E desc[UR6][R18.64], R24 ;  /* 0x0000001812007986 */ /* 0x0005e8000c101906 */
[----:B------:R-:W0:Y:S02]  /*15d0*/  LDG.E R4, desc[UR6][R14.64] ;  /* 0x000000060e047981 */ /* 0x000e24000c1e1900 */
[----:B0-----:R-:W-:-:S04]  /*15e0*/  IMAD R17, R4, 0x3, RZ ;  /* 0x0000000304117824 */ /* 0x001fc800078e02ff */
[----:B------:R-:W-:-:S05]  /*15f0*/  IMAD.WIDE R16, R17, 0x4, R12 ;  /* 0x0000000411107825 */ /* 0x000fca00078e020c */
[----:B------:R0:W-:Y:S04]  /*1600*/  STG.E desc[UR6][R16.64+0x4], R5 ;  /* 0x0000040510007986 */ /* 0x0001e8000c101906 */
[----:B------:R-:W3:Y:S02]  /*1610*/  LDG.E R4, desc[UR6][R14.64] ;  /* 0x000000060e047981 */ /* 0x000ee4000c1e1900 */
[C---:B---3--:R-:W-:Y:S01]  /*1620*/  IMAD R23, R4.reuse, 0x3, RZ ;  /* 0x0000000304177824 */ /* 0x048fe200078e02ff */
[----:B------:R-:W-:-:S03]  /*1630*/  IADD3 R25, PT, PT, R4, 0x1, RZ ;  /* 0x0000000104197810 */ /* 0x000fc60007ffe0ff */
[----:B-1----:R-:W-:Y:S02]  /*1640*/  IMAD.WIDE R20, R23, 0x4, R12 ;  /* 0x0000000417147825 */ /* 0x002fe400078e020c */
[----:B------:R-:W-:Y:S04]  /*1650*/  STG.E desc[UR6][R14.64], R25 ;  /* 0x000000190e007986 */ /* 0x000fe8000c101906 */
[----:B----4-:R-:W-:Y:S04]  /*1660*/  STG.E desc[UR6][R20.64+0x8], R9 ;  /* 0x0000080914007986 */ /* 0x010fe8000c101906 */
[----:B------:R-:W2:Y:S02]  /*1670*/  LDG.E R4, desc[UR6][R14.64] ;  /* 0x000000060e047981 */ /* 0x000ea4000c1e1900 */
[----:B--2---:R-:W-:-:S04]  /*1680*/  IMAD R19, R4, 0x3, RZ ;  /* 0x0000000304137824 */ /* 0x004fc800078e02ff */
[----:B------:R-:W-:-:S05]  /*1690*/  IMAD.WIDE R18, R19, 0x4, R12 ;  /* 0x0000000413127825 */ /* 0x000fca00078e020c */
[----:B------:R1:W-:Y:S04]  /*16a0*/  STG.E desc[UR6][R18.64], R24 ;  /* 0x0000001812007986 */ /* 0x0003e8000c101906 */
[----:B------:R-:W2:Y:S01]  /*16b0*/  LDG.E R4, desc[UR6][R14.64] ;  /* 0x000000060e047981 */ /* 0x000ea2000c1e1900 */
[----:B0-----:R-:W0:Y:S08]  /*16c0*/  LDC.64 R16, c[0x0][0x380] ;  /* 0x0000e000ff107b82 */ /* 0x001e300000000a00 */
[----:B-1----:R-:W1:Y:S01]  /*16d0*/  LDC.64 R18, c[0x0][0x380] ;  /* 0x0000e000ff127b82 */ /* 0x002e620000000a00 */
[----:B--2---:R-:W-:-:S04]  /*16e0*/  IMAD R23, R4, 0x3, RZ ;  /* 0x0000000304177824 */ /* 0x004fc800078e02ff */
[----:B------:R-:W-:-:S05]  /*16f0*/  IMAD.WIDE R22, R23, 0x4, R12 ;  /* 0x0000000417167825 */ /* 0x000fca00078e020c */
[----:B------:R2:W-:Y:S04]  /*1700*/  STG.E desc[UR6][R22.64+0x4], R7 ;  /* 0x0000040716007986 */ /* 0x0005e8000c101906 */
[----:B------:R-:W3:Y:S02]  /*1710*/  LDG.E R4, desc[UR6][R14.64] ;  /* 0x000000060e047981 */ /* 0x000ee4000c1e1900 */
[C---:B---3--:R-:W-:Y:S02]  /*1720*/  IMAD R21, R4.reuse, 0x3, RZ ;  /* 0x0000000304157824 */ /* 0x048fe400078e02ff */
[----:B------:R-:W-:Y:S02]  /*1730*/  VIADD R25, R4, 0x1 ;  /* 0x0000000104197836 */ /* 0x000fe40000000000 */
[----:B------:R-:W-:-:S03]  /*1740*/  IMAD.WIDE R20, R21, 0x4, R12 ;  /* 0x0000000415147825 */ /* 0x000fc600078e020c */
[----:B------:R-:W-:Y:S04]  /*1750*/  STG.E desc[UR6][R14.64], R25 ;  /* 0x000000190e007986 */ /* 0x000fe8000c101906 */
[----:B------:R3:W-:Y:S04]  /*1760*/  STG.E desc[UR6][R20.64+0x8], R9 ;  /* 0x0000080914007986 */ /* 0x0007e8000c101906 */
[----:B0-----:R-:W4:Y:S02]  /*1770*/  LDG.E R16, desc[UR6][R16.64] ;  /* 0x0000000610107981 */ /* 0x001f24000c1e1900 */
[----:B----4-:R-:W-:-:S02]  /*1780*/  IMAD R5, R5, R16, R24 ;  /* 0x0000001005057224 */ /* 0x010fc400078e0218 */
[-CC-:B--2---:R-:W-:Y:S02]  /*1790*/  IMAD R7, R7, R16.reuse, R24.reuse ;  /* 0x0000001007077224 */ /* 0x184fe400078e0218 */
[----:B------:R-:W-:Y:S02]  /*17a0*/  IMAD R23, R9, R16, R24 ;  /* 0x0000001009177224 */ /* 0x000fe400078e0218 */
[--C-:B-1----:R-:W-:Y:S01]  /*17b0*/  IMAD.WIDE R4, R5, 0x4, R18.reuse ;  /* 0x0000000405047825 */ /* 0x102fe200078e0212 */
[----:B------:R-:W2:Y:S03]  /*17c0*/  LDG.E R16, desc[UR6][R14.64+0x4] ;  /* 0x000004060e107981 */ /* 0x000ea6000c1e1900 */
[--C-:B------:R-:W-:Y:S01]  /*17d0*/  IMAD.WIDE R6, R7, 0x4, R18.reuse ;  /* 0x0000000407067825 */ /* 0x100fe200078e0212 */
[----:B---3--:R-:W3:Y:S03]  /*17e0*/  LDG.E R9, desc[UR6][R14.64+0x8] ;  /* 0x000008060e097981 */ /* 0x008ee6000c1e1900 */
[----:B------:R-:W-:Y:S01]  /*17f0*/  IMAD.WIDE R18, R23, 0x4, R18 ;  /* 0x0000000417127825 */ /* 0x000fe200078e0212 */
[----:B------:R-:W4:Y:S04]  /*1800*/  LDG.E R4, desc[UR6][R4.64+0x8] ;  /* 0x0000080604047981 */ /* 0x000f28000c1e1900 */
[----:B------:R-:W4:Y:S04]  /*1810*/  LDG.E R7, desc[UR6][R6.64+0x8] ;  /* 0x0000080606077981 */ /* 0x000f28000c1e1900 */
[----:B------:R-:W4:Y:S01]  /*1820*/  LDG.E R18, desc[UR6][R18.64+0x8] ;  /* 0x0000080612127981 */ /* 0x000f22000c1e1900 */
[----:B--2---:R-:W-:-:S05]  /*1830*/  IADD3 R17, PT, PT, R16, -0x1, RZ ;  /* 0xffffffff10117810 */ /* 0x004fca0007ffe0ff */
[----:B------:R0:W-:Y:S01]  /*1840*/  STG.E desc[UR6][R14.64+0x4], R17 ;  /* 0x000004110e007986 */ /* 0x0001e2000c101906 */
[----:B----4-:R-:W-:-:S05]  /*1850*/  IADD3 R8, PT, PT, R18, R7, R4 ;  /* 0x0000000712087210 */ /* 0x010fca0007ffe004 */
[----:B---3--:R-:W-:-:S05]  /*1860*/  IMAD.IADD R9, R8, 0x1, R9 ;  /* 0x0000000108097824 */ /* 0x008fca00078e0209 */
[----:B------:R0:W-:Y:S01]  /*1870*/  STG.E desc[UR6][R14.64+0x8], R9 ;  /* 0x000008090e007986 */ /* 0x0001e2000c101906 */
[----:B------:R-:W-:-:S13]  /*1880*/  ISETP.NE.AND P0, PT, R17, RZ, PT ;  /* 0x000000ff1100720c */ /* 0x000fda0003f05270 */
[----:B0-----:R-:W-:Y:S05]  /*1890*/  @P0 BRA `(.L_x_14) ;  /* 0xfffffff000500947 */ /* 0x001fea000383ffff */
[----:B------:R-:W-:Y:S05]  /*18a0*/  BSYNC.RECONVERGENT B1 ;  /* 0x0000000000017941 */ /* 0x000fea0003800200 */
.L_x_4:
[----:B------:R-:W-:Y:S06]  /*18b0*/  BAR.SYNC.DEFER_BLOCKING 0x0 ;  /* 0x0000000000007b1d */ /* 0x000fec0000010000 */
[----:B------:R-:W2:Y:S02]  /*18c0*/  LDG.E R5, desc[UR6][R14.64+0x8] ;  /* 0x000008060e057981 */ /* 0x000ea4000c1e1900 */
[----:B0-----:R-:W0:Y:S01]  /*18d0*/  LDC.64 R2, c[0x0][0x390] ;  /* 0x0000e400ff027b82 */ /* 0x001e220000000a00 */
[----:B------:R-:W-:Y:S01]  /*18e0*/  VOTEU.ANY UR4, UPT, PT ;  /* 0x0000000000047886 */ /* 0x000fe200038e0100 */
[----:B------:R-:W1:Y:S01]  /*18f0*/  S2R R4, SR_LANEID ;  /* 0x0000000000047919 */ /* 0x000e620000000000 */
[----:B------:R-:W-:-:S06]  /*1900*/  UFLO.U32 UR4, UR4 ;  /* 0x00000004000472bd */ /* 0x000fcc00080e0000 */
[----:B-1----:R-:W-:Y:S02]  /*1910*/  ISETP.EQ.U32.AND P0, PT, R4, UR4, PT ;  /* 0x0000000404007c0c */ /* 0x002fe4000bf02070 */
[----:B--2---:R-:W-:-:S13]  /*1920*/  CREDUX.MAX.S32 UR5, R5 ;  /* 0x00000000050572cc */ /* 0x004fda0000000200 */
[----:B------:R-:W-:-:S05]  /*1930*/  MOV R7, UR5 ;  /* 0x0000000500077c02 */ /* 0x000fca0008000f00 */
[----:B0-----:R-:W-:Y:S04]  /*1940*/  @P0 REDG.E.MAX.S32.STRONG.GPU desc[UR6][R2.64], R7 ;  /* 0x000000070200098e */ /* 0x001fe8000d12e306 */
[----:B------:R-:W2:Y:S04]  /*1950*/  LDG.E R4, desc[UR6][R14.64+0x8] ;  /* 0x000008060e047981 */ /* 0x000ea8000c1e1900 */
[----:B------:R-:W2:Y:S02]  /*1960*/  LDG.E R5, desc[UR6][R2.64] ;  /* 0x0000000602057981 */ /* 0x000ea4000c1e1900 */
[----:B--2---:R-:W-:-:S13]  /*1970*/  ISETP.NE.AND P0, PT, R4, R5, PT ;  /* 0x000000050400720c */ /* 0x004fda0003f05270 */
[----:B------:R-:W0:Y:S02]  /*1980*/  @!P0 LDC.64 R4, c[0x0][0x398] ;  /* 0x0000e600ff048b82 */ /* 0x000e240000000a00 */
[----:B0-----:R-:W-:Y:S06]  /*1990*/  @!P0 STG.E desc[UR6][R4.64], R0 ;  /* 0x0000000004008986 */ /* 0x001fec000c101906 */
[----:B------:R-:W-:Y:S06]  /*19a0*/  BAR.SYNC.DEFER_BLOCKING 0x0 ;  /* 0x0000000000007b1d */ /* 0x000fec0000010000 */
[----:B------:R-:W-:Y:S05]  /*19b0*/  EXIT ;  /* 0x000000000000794d */ /* 0x000fea0003800000 */
.L_x_15:
[----:B------:R-:W-:-:S00]  /*19c0*/  BRA `(.L_x_15) ;  /* 0xfffffffc00fc7947 */ /* 0x000fc0000383ffff */
[----:B------:R-:W-:-:S00]  /*19d0*/  NOP ;  /* 0x0000000000007918 */ /* 0x000fc00000000000 */
        /* <DEDUP_REMOVED lines=10> */
.L_x_16:


//--------------------- .nv.shared.reserved.0     --------------------------
	.section	.nv.shared.reserved.0,"aw",@nobits
	.weak		__nv_reservedSMEM_offset_0_alias
	.size		__nv_reservedSMEM_offset_0_alias, 0, 64
	.other		__nv_reservedSMEM_offset_0_alias,@"STO_CUDA_RESERVED_SHARED STV_DEFAULT"
__nv_reservedSMEM_offset_0_alias:
	.zero		0
	.zero		64


//--------------------- .nv.constant0._Z12tmfgParallelP4NodeP6ParamsPiS3_ --------------------------
	.section	.nv.constant0._Z12tmfgParallelP4NodeP6ParamsPiS3_,"a",@progbits
	.sectionflags	@""
	.align	4
.nv.constant0._Z12tmfgParallelP4NodeP6ParamsPiS3_:
	.zero		928


//--------------------- SYMBOLS --------------------------

	.type		.nv.reservedSmem.offset0,@object
	.size		.nv.reservedSmem.offset0,0x4
